//
// Generated by NVIDIA NVVM Compiler
//
// Compiler Build ID: CL-36424714
// Cuda compilation tools, release 13.0, V13.0.88
// Based on NVVM 20.0.0
//

.version 9.0
.target sm_100
.address_size 64

	// .globl	center_map
// _ZZ4gemmiiiiPKfS0_PfPKlPKiE2As has been demoted
// _ZZ4gemmiiiiPKfS0_PfPKlPKiE2Bs has been demoted
.extern .shared .align 16 .b8 in_row[];
.extern .shared .align 16 .b8 out_row[];

.visible .entry center_map(
	.param .u32 center_map_param_0,
	.param .u64 .ptr .align 1 center_map_param_1
)
{
	.reg .pred 	%p<3>;
	.reg .b32 	%r<11>;
	.reg .b64 	%rd<5>;

	ld.param.u32 	%r6, [center_map_param_0];
	ld.param.u64 	%rd2, [center_map_param_1];
	mov.u32 	%r7, %ctaid.x;
	mov.u32 	%r1, %ntid.x;
	mov.u32 	%r8, %tid.x;
	mad.lo.s32 	%r10, %r7, %r1, %r8;
	setp.ge.s32 	%p1, %r10, %r6;
	@%p1 bra 	$L__BB0_3;
	mov.u32 	%r9, %nctaid.x;
	mul.lo.s32 	%r3, %r1, %r9;
	cvta.to.global.u64 	%rd1, %rd2;
$L__BB0_2:
	mul.wide.s32 	%rd3, %r10, 4;
	add.s64 	%rd4, %rd1, %rd3;
	st.global.u32 	[%rd4], %r10;
	add.s32 	%r10, %r10, %r3;
	setp.lt.s32 	%p2, %r10, %r6;
	@%p2 bra 	$L__BB0_2;
$L__BB0_3:
	ret;

}
	// .globl	_Z10gather_alliiiPKfPKlPKiPf
.visible .entry _Z10gather_alliiiPKfPKlPKiPf(
	.param .u32 _Z10gather_alliiiPKfPKlPKiPf_param_0,
	.param .u32 _Z10gather_alliiiPKfPKlPKiPf_param_1,
	.param .u32 _Z10gather_alliiiPKfPKlPKiPf_param_2,
	.param .u64 .ptr .align 1 _Z10gather_alliiiPKfPKlPKiPf_param_3,
	.param .u64 .ptr .align 1 _Z10gather_alliiiPKfPKlPKiPf_param_4,
	.param .u64 .ptr .align 1 _Z10gather_alliiiPKfPKlPKiPf_param_5,
	.param .u64 .ptr .align 1 _Z10gather_alliiiPKfPKlPKiPf_param_6
)
{
	.reg .pred 	%p<8>;
	.reg .b32 	%r<22>;
	.reg .b32 	%f<2>;
	.reg .b64 	%rd<18>;

	ld.param.u32 	%r7, [_Z10gather_alliiiPKfPKlPKiPf_param_0];
	ld.param.u32 	%r9, [_Z10gather_alliiiPKfPKlPKiPf_param_1];
	ld.param.u32 	%r8, [_Z10gather_alliiiPKfPKlPKiPf_param_2];
	ld.param.u64 	%rd1, [_Z10gather_alliiiPKfPKlPKiPf_param_3];
	ld.param.u64 	%rd2, [_Z10gather_alliiiPKfPKlPKiPf_param_4];
	ld.param.u64 	%rd3, [_Z10gather_alliiiPKfPKlPKiPf_param_5];
	ld.param.u64 	%rd4, [_Z10gather_alliiiPKfPKlPKiPf_param_6];
	mov.u32 	%r10, %ctaid.x;
	mov.u32 	%r11, %ntid.x;
	mul.lo.s32 	%r12, %r10, %r11;
	mov.u32 	%r1, %tid.x;
	add.s32 	%r13, %r12, %r1;
	div.s32 	%r2, %r13, %r8;
	mul.lo.s32 	%r14, %r2, %r8;
	sub.s32 	%r3, %r13, %r14;
	rem.u32 	%r15, %r12, %r8;
	add.s32 	%r4, %r15, %r1;
	setp.ge.s32 	%p1, %r2, %r9;
	@%p1 bra 	$L__BB1_5;
	setp.ne.s32 	%p2, %r3, 0;
	setp.ne.s32 	%p3, %r1, 0;
	div.u32 	%r16, %r4, %r8;
	shl.b32 	%r17, %r16, 2;
	mov.u32 	%r18, in_row;
	add.s32 	%r5, %r18, %r17;
	and.pred  	%p4, %p3, %p2;
	@%p4 bra 	$L__BB1_3;
	cvta.to.global.u64 	%rd5, %rd2;
	mul.wide.s32 	%rd6, %r2, 8;
	add.s64 	%rd7, %rd5, %rd6;
	ld.global.u64 	%rd8, [%rd7];
	cvta.to.global.u64 	%rd9, %rd3;
	shl.b64 	%rd10, %rd8, 2;
	add.s64 	%rd11, %rd9, %rd10;
	ld.global.u32 	%r19, [%rd11];
	st.shared.u32 	[%r5], %r19;
$L__BB1_3:
	bar.sync 	0;
	ld.shared.u32 	%r6, [%r5];
	setp.lt.s32 	%p5, %r6, 0;
	setp.ge.s32 	%p6, %r6, %r7;
	or.pred  	%p7, %p5, %p6;
	@%p7 bra 	$L__BB1_5;
	mad.lo.s32 	%r20, %r6, %r8, %r3;
	cvta.to.global.u64 	%rd12, %rd1;
	mul.wide.s32 	%rd13, %r20, 4;
	add.s64 	%rd14, %rd12, %rd13;
	ld.global.nc.f32 	%f1, [%rd14];
	mad.lo.s32 	%r21, %r2, %r8, %r3;
	cvta.to.global.u64 	%rd15, %rd4;
	mul.wide.s32 	%rd16, %r21, 4;
	add.s64 	%rd17, %rd15, %rd16;
	st.global.f32 	[%rd17], %f1;
$L__BB1_5:
	ret;

}
	// .globl	_Z11scatter_alliiiPKfPKlPKiPf
.visible .entry _Z11scatter_alliiiPKfPKlPKiPf(
	.param .u32 _Z11scatter_alliiiPKfPKlPKiPf_param_0,
	.param .u32 _Z11scatter_alliiiPKfPKlPKiPf_param_1,
	.param .u32 _Z11scatter_alliiiPKfPKlPKiPf_param_2,
	.param .u64 .ptr .align 1 _Z11scatter_alliiiPKfPKlPKiPf_param_3,
	.param .u64 .ptr .align 1 _Z11scatter_alliiiPKfPKlPKiPf_param_4,
	.param .u64 .ptr .align 1 _Z11scatter_alliiiPKfPKlPKiPf_param_5,
	.param .u64 .ptr .align 1 _Z11scatter_alliiiPKfPKlPKiPf_param_6
)
{
	.reg .pred 	%p<6>;
	.reg .b32 	%r<24>;
	.reg .b32 	%f<3>;
	.reg .b64 	%rd<21>;

	ld.param.u32 	%r6, [_Z11scatter_alliiiPKfPKlPKiPf_param_0];
	ld.param.u32 	%r8, [_Z11scatter_alliiiPKfPKlPKiPf_param_1];
	ld.param.u32 	%r7, [_Z11scatter_alliiiPKfPKlPKiPf_param_2];
	ld.param.u64 	%rd6, [_Z11scatter_alliiiPKfPKlPKiPf_param_3];
	ld.param.u64 	%rd7, [_Z11scatter_alliiiPKfPKlPKiPf_param_4];
	ld.param.u64 	%rd8, [_Z11scatter_alliiiPKfPKlPKiPf_param_6];
	mov.u32 	%r9, %ctaid.x;
	mov.u32 	%r10, %ntid.x;
	mul.lo.s32 	%r11, %r9, %r10;
	mov.u32 	%r1, %tid.x;
	add.s32 	%r12, %r11, %r1;
	div.s32 	%r2, %r12, %r7;
	mul.lo.s32 	%r13, %r2, %r7;
	sub.s32 	%r3, %r12, %r13;
	rem.u32 	%r14, %r11, %r7;
	add.s32 	%r4, %r14, %r1;
	setp.ge.s32 	%p1, %r2, %r8;
	@%p1 bra 	$L__BB2_7;
	setp.ne.s32 	%p2, %r3, 0;
	setp.ne.s32 	%p3, %r1, 0;
	div.u32 	%r15, %r4, %r7;
	shl.b32 	%r16, %r15, 2;
	mov.u32 	%r17, out_row;
	add.s32 	%r5, %r17, %r16;
	and.pred  	%p4, %p3, %p2;
	@%p4 bra 	$L__BB2_6;
	cvta.to.global.u64 	%rd9, %rd7;
	mul.wide.s32 	%rd10, %r2, 8;
	add.s64 	%rd11, %rd9, %rd10;
	ld.global.u64 	%rd1, [%rd11];
	cvt.s64.s32 	%rd2, %r6;
	or.b64  	%rd12, %rd1, %rd2;
	and.b64  	%rd13, %rd12, -4294967296;
	setp.ne.s64 	%p5, %rd13, 0;
	@%p5 bra 	$L__BB2_4;
	cvt.u32.u64 	%r18, %rd2;
	cvt.u32.u64 	%r19, %rd1;
	rem.u32 	%r20, %r19, %r18;
	cvt.u64.u32 	%rd20, %r20;
	bra.uni 	$L__BB2_5;
$L__BB2_4:
	rem.s64 	%rd20, %rd1, %rd2;
$L__BB2_5:
	st.shared.u32 	[%r5], %rd20;
$L__BB2_6:
	bar.sync 	0;
	ld.shared.u32 	%r21, [%r5];
	mad.lo.s32 	%r22, %r21, %r7, %r3;
	cvta.to.global.u64 	%rd14, %rd8;
	mul.wide.s32 	%rd15, %r22, 4;
	add.s64 	%rd16, %rd14, %rd15;
	mad.lo.s32 	%r23, %r2, %r7, %r3;
	cvta.to.global.u64 	%rd17, %rd6;
	mul.wide.s32 	%rd18, %r23, 4;
	add.s64 	%rd19, %rd17, %rd18;
	ld.global.nc.f32 	%f1, [%rd19];
	atom.global.add.f32 	%f2, [%rd16], %f1;
$L__BB2_7:
	ret;

}
	// .globl	_Z6gatheriiiPKfPKlPKiPf
.visible .entry _Z6gatheriiiPKfPKlPKiPf(
	.param .u32 _Z6gatheriiiPKfPKlPKiPf_param_0,
	.param .u32 _Z6gatheriiiPKfPKlPKiPf_param_1,
	.param .u32 _Z6gatheriiiPKfPKlPKiPf_param_2,
	.param .u64 .ptr .align 1 _Z6gatheriiiPKfPKlPKiPf_param_3,
	.param .u64 .ptr .align 1 _Z6gatheriiiPKfPKlPKiPf_param_4,
	.param .u64 .ptr .align 1 _Z6gatheriiiPKfPKlPKiPf_param_5,
	.param .u64 .ptr .align 1 _Z6gatheriiiPKfPKlPKiPf_param_6
)
{
	.reg .pred 	%p<9>;
	.reg .b32 	%r<25>;
	.reg .b32 	%f<2>;
	.reg .b64 	%rd<25>;

	ld.param.u32 	%r7, [_Z6gatheriiiPKfPKlPKiPf_param_0];
	ld.param.u32 	%r9, [_Z6gatheriiiPKfPKlPKiPf_param_1];
	ld.param.u32 	%r8, [_Z6gatheriiiPKfPKlPKiPf_param_2];
	ld.param.u64 	%rd6, [_Z6gatheriiiPKfPKlPKiPf_param_3];
	ld.param.u64 	%rd7, [_Z6gatheriiiPKfPKlPKiPf_param_4];
	ld.param.u64 	%rd8, [_Z6gatheriiiPKfPKlPKiPf_param_5];
	ld.param.u64 	%rd9, [_Z6gatheriiiPKfPKlPKiPf_param_6];
	mov.u32 	%r10, %ctaid.x;
	mov.u32 	%r11, %ntid.x;
	mul.lo.s32 	%r12, %r10, %r11;
	mov.u32 	%r1, %tid.x;
	add.s32 	%r13, %r12, %r1;
	div.s32 	%r2, %r13, %r8;
	mul.lo.s32 	%r14, %r2, %r8;
	sub.s32 	%r3, %r13, %r14;
	rem.u32 	%r15, %r12, %r8;
	add.s32 	%r4, %r15, %r1;
	setp.ge.s32 	%p1, %r2, %r9;
	@%p1 bra 	$L__BB3_8;
	setp.ne.s32 	%p2, %r3, 0;
	setp.ne.s32 	%p3, %r1, 0;
	div.u32 	%r16, %r4, %r8;
	shl.b32 	%r17, %r16, 2;
	mov.u32 	%r18, in_row;
	add.s32 	%r5, %r18, %r17;
	and.pred  	%p4, %p3, %p2;
	@%p4 bra 	$L__BB3_6;
	cvta.to.global.u64 	%rd10, %rd7;
	mul.wide.s32 	%rd11, %r2, 8;
	add.s64 	%rd12, %rd10, %rd11;
	ld.global.u64 	%rd1, [%rd12];
	cvt.s64.s32 	%rd2, %r7;
	or.b64  	%rd13, %rd1, %rd2;
	and.b64  	%rd14, %rd13, -4294967296;
	setp.ne.s64 	%p5, %rd14, 0;
	@%p5 bra 	$L__BB3_4;
	cvt.u32.u64 	%r19, %rd2;
	cvt.u32.u64 	%r20, %rd1;
	rem.u32 	%r21, %r20, %r19;
	cvt.u64.u32 	%rd24, %r21;
	bra.uni 	$L__BB3_5;
$L__BB3_4:
	rem.s64 	%rd24, %rd1, %rd2;
$L__BB3_5:
	shl.b64 	%rd15, %rd24, 2;
	cvta.to.global.u64 	%rd16, %rd8;
	add.s64 	%rd17, %rd16, %rd15;
	ld.global.u32 	%r22, [%rd17];
	st.shared.u32 	[%r5], %r22;
$L__BB3_6:
	bar.sync 	0;
	ld.shared.u32 	%r6, [%r5];
	setp.lt.s32 	%p6, %r6, 0;
	setp.ge.s32 	%p7, %r6, %r7;
	or.pred  	%p8, %p6, %p7;
	@%p8 bra 	$L__BB3_8;
	mad.lo.s32 	%r23, %r6, %r8, %r3;
	cvta.to.global.u64 	%rd18, %rd6;
	mul.wide.s32 	%rd19, %r23, 4;
	add.s64 	%rd20, %rd18, %rd19;
	ld.global.nc.f32 	%f1, [%rd20];
	mad.lo.s32 	%r24, %r2, %r8, %r3;
	cvta.to.global.u64 	%rd21, %rd9;
	mul.wide.s32 	%rd22, %r24, 4;
	add.s64 	%rd23, %rd21, %rd22;
	st.global.f32 	[%rd23], %f1;
$L__BB3_8:
	ret;

}
	// .globl	_Z7scatteriiiPKfPKlPKiPf
.visible .entry _Z7scatteriiiPKfPKlPKiPf(
	.param .u32 _Z7scatteriiiPKfPKlPKiPf_param_0,
	.param .u32 _Z7scatteriiiPKfPKlPKiPf_param_1,
	.param .u32 _Z7scatteriiiPKfPKlPKiPf_param_2,
	.param .u64 .ptr .align 1 _Z7scatteriiiPKfPKlPKiPf_param_3,
	.param .u64 .ptr .align 1 _Z7scatteriiiPKfPKlPKiPf_param_4,
	.param .u64 .ptr .align 1 _Z7scatteriiiPKfPKlPKiPf_param_5,
	.param .u64 .ptr .align 1 _Z7scatteriiiPKfPKlPKiPf_param_6
)
{
	.reg .pred 	%p<6>;
	.reg .b32 	%r<24>;
	.reg .b32 	%f<3>;
	.reg .b64 	%rd<21>;

	ld.param.u32 	%r6, [_Z7scatteriiiPKfPKlPKiPf_param_0];
	ld.param.u32 	%r8, [_Z7scatteriiiPKfPKlPKiPf_param_1];
	ld.param.u32 	%r7, [_Z7scatteriiiPKfPKlPKiPf_param_2];
	ld.param.u64 	%rd6, [_Z7scatteriiiPKfPKlPKiPf_param_3];
	ld.param.u64 	%rd7, [_Z7scatteriiiPKfPKlPKiPf_param_4];
	ld.param.u64 	%rd8, [_Z7scatteriiiPKfPKlPKiPf_param_6];
	mov.u32 	%r9, %ctaid.x;
	mov.u32 	%r10, %ntid.x;
	mul.lo.s32 	%r11, %r9, %r10;
	mov.u32 	%r1, %tid.x;
	add.s32 	%r12, %r11, %r1;
	div.s32 	%r2, %r12, %r7;
	mul.lo.s32 	%r13, %r2, %r7;
	sub.s32 	%r3, %r12, %r13;
	rem.u32 	%r14, %r11, %r7;
	add.s32 	%r4, %r14, %r1;
	setp.ge.s32 	%p1, %r2, %r8;
	@%p1 bra 	$L__BB4_7;
	setp.ne.s32 	%p2, %r3, 0;
	setp.ne.s32 	%p3, %r1, 0;
	div.u32 	%r15, %r4, %r7;
	shl.b32 	%r16, %r15, 2;
	mov.u32 	%r17, out_row;
	add.s32 	%r5, %r17, %r16;
	and.pred  	%p4, %p3, %p2;
	@%p4 bra 	$L__BB4_6;
	cvta.to.global.u64 	%rd9, %rd7;
	mul.wide.s32 	%rd10, %r2, 8;
	add.s64 	%rd11, %rd9, %rd10;
	ld.global.u64 	%rd1, [%rd11];
	cvt.s64.s32 	%rd2, %r6;
	or.b64  	%rd12, %rd1, %rd2;
	and.b64  	%rd13, %rd12, -4294967296;
	setp.ne.s64 	%p5, %rd13, 0;
	@%p5 bra 	$L__BB4_4;
	cvt.u32.u64 	%r18, %rd2;
	cvt.u32.u64 	%r19, %rd1;
	rem.u32 	%r20, %r19, %r18;
	cvt.u64.u32 	%rd20, %r20;
	bra.uni 	$L__BB4_5;
$L__BB4_4:
	rem.s64 	%rd20, %rd1, %rd2;
$L__BB4_5:
	st.shared.u32 	[%r5], %rd20;
$L__BB4_6:
	bar.sync 	0;
	ld.shared.u32 	%r21, [%r5];
	mad.lo.s32 	%r22, %r21, %r7, %r3;
	cvta.to.global.u64 	%rd14, %rd8;
	mul.wide.s32 	%rd15, %r22, 4;
	add.s64 	%rd16, %rd14, %rd15;
	mad.lo.s32 	%r23, %r2, %r7, %r3;
	cvta.to.global.u64 	%rd17, %rd6;
	mul.wide.s32 	%rd18, %r23, 4;
	add.s64 	%rd19, %rd17, %rd18;
	ld.global.nc.f32 	%f1, [%rd19];
	atom.global.add.f32 	%f2, [%rd16], %f1;
$L__BB4_7:
	ret;

}
	// .globl	_Z4gemmiiiiPKfS0_PfPKlPKi
.visible .entry _Z4gemmiiiiPKfS0_PfPKlPKi(
	.param .u32 _Z4gemmiiiiPKfS0_PfPKlPKi_param_0,
	.param .u32 _Z4gemmiiiiPKfS0_PfPKlPKi_param_1,
	.param .u32 _Z4gemmiiiiPKfS0_PfPKlPKi_param_2,
	.param .u32 _Z4gemmiiiiPKfS0_PfPKlPKi_param_3,
	.param .u64 .ptr .align 1 _Z4gemmiiiiPKfS0_PfPKlPKi_param_4,
	.param .u64 .ptr .align 1 _Z4gemmiiiiPKfS0_PfPKlPKi_param_5,
	.param .u64 .ptr .align 1 _Z4gemmiiiiPKfS0_PfPKlPKi_param_6,
	.param .u64 .ptr .align 1 _Z4gemmiiiiPKfS0_PfPKlPKi_param_7,
	.param .u64 .ptr .align 1 _Z4gemmiiiiPKfS0_PfPKlPKi_param_8
)
{
	.reg .pred 	%p<29>;
	.reg .b32 	%r<79>;
	.reg .b32 	%f<182>;
	.reg .b64 	%rd<37>;
	// demoted variable
	.shared .align 4 .b8 _ZZ4gemmiiiiPKfS0_PfPKlPKiE2As[1024];
	// demoted variable
	.shared .align 4 .b8 _ZZ4gemmiiiiPKfS0_PfPKlPKiE2Bs[1024];
	ld.param.u32 	%r38, [_Z4gemmiiiiPKfS0_PfPKlPKi_param_0];
	ld.param.u32 	%r42, [_Z4gemmiiiiPKfS0_PfPKlPKi_param_1];
	ld.param.u32 	%r39, [_Z4gemmiiiiPKfS0_PfPKlPKi_param_2];
	ld.param.u32 	%r40, [_Z4gemmiiiiPKfS0_PfPKlPKi_param_3];
	ld.param.u64 	%rd12, [_Z4gemmiiiiPKfS0_PfPKlPKi_param_4];
	ld.param.u64 	%rd13, [_Z4gemmiiiiPKfS0_PfPKlPKi_param_5];
	ld.param.u64 	%rd10, [_Z4gemmiiiiPKfS0_PfPKlPKi_param_7];
	ld.param.u64 	%rd11, [_Z4gemmiiiiPKfS0_PfPKlPKi_param_8];
	cvta.to.global.u64 	%rd1, %rd13;
	cvta.to.global.u64 	%rd2, %rd12;
	mov.u32 	%r43, %ctaid.x;
	mov.u32 	%r44, %ctaid.y;
	mov.u32 	%r1, %tid.x;
	mov.u32 	%r2, %tid.y;
	shl.b32 	%r3, %r43, 4;
	add.s32 	%r4, %r3, %r1;
	shl.b32 	%r45, %r44, 4;
	add.s32 	%r5, %r45, %r2;
	setp.ge.s32 	%p1, %r5, %r42;
	mov.b32 	%r69, -1;
	mov.u32 	%r70, %r69;
	@%p1 bra 	$L__BB5_5;
	cvta.to.global.u64 	%rd14, %rd10;
	mul.wide.u32 	%rd15, %r5, 8;
	add.s64 	%rd16, %rd14, %rd15;
	ld.global.u64 	%rd3, [%rd16];
	cvt.s64.s32 	%rd4, %r38;
	or.b64  	%rd17, %rd3, %rd4;
	and.b64  	%rd18, %rd17, -4294967296;
	setp.ne.s64 	%p2, %rd18, 0;
	@%p2 bra 	$L__BB5_3;
	cvt.u32.u64 	%r46, %rd4;
	cvt.u32.u64 	%r47, %rd3;
	rem.u32 	%r48, %r47, %r46;
	cvt.u64.u32 	%rd36, %r48;
	bra.uni 	$L__BB5_4;
$L__BB5_3:
	rem.s64 	%rd36, %rd3, %rd4;
$L__BB5_4:
	cvt.u32.u64 	%r69, %rd36;
	shl.b64 	%rd19, %rd36, 2;
	cvta.to.global.u64 	%rd20, %rd11;
	add.s64 	%rd21, %rd20, %rd19;
	ld.global.u32 	%r70, [%rd21];
$L__BB5_5:
	or.b32  	%r49, %r70, %r69;
	setp.lt.s32 	%p3, %r49, 0;
	@%p3 bra 	$L__BB5_27;
	setp.lt.s32 	%p4, %r39, 1;
	mov.f32 	%f181, 0f00000000;
	@%p4 bra 	$L__BB5_25;
	mul.lo.s32 	%r10, %r70, %r39;
	shl.b32 	%r51, %r2, 6;
	mov.u32 	%r52, _ZZ4gemmiiiiPKfS0_PfPKlPKiE2As;
	add.s32 	%r11, %r52, %r51;
	shl.b32 	%r53, %r1, 2;
	add.s32 	%r12, %r11, %r53;
	mov.u32 	%r54, _ZZ4gemmiiiiPKfS0_PfPKlPKiE2Bs;
	add.s32 	%r14, %r54, %r53;
	add.s32 	%r13, %r14, %r51;
	add.s32 	%r15, %r39, -1;
	setp.lt.u32 	%p5, %r39, 17;
	mov.f32 	%f181, 0f00000000;
	mov.b32 	%r78, 0;
	@%p5 bra 	$L__BB5_19;
	shr.u32 	%r56, %r15, 4;
	add.s32 	%r57, %r56, 1;
	add.s32 	%r58, %r2, 16;
	mad.lo.s32 	%r59, %r40, %r58, %r1;
	add.s32 	%r75, %r59, %r3;
	mad.lo.s32 	%r60, %r2, %r40, %r1;
	add.s32 	%r74, %r60, %r3;
	add.s32 	%r73, %r1, %r10;
	and.b32  	%r61, %r57, 536870910;
	neg.s32 	%r71, %r61;
	mov.f32 	%f181, 0f00000000;
	mov.b32 	%r77, 16;
	mov.u32 	%r72, %r1;
	mov.u32 	%r76, %r2;
$L__BB5_9:
	setp.ge.s32 	%p6, %r70, %r38;
	mul.wide.s32 	%rd22, %r73, 4;
	add.s64 	%rd23, %rd2, %rd22;
	add.s64 	%rd8, %rd23, 64;
	setp.ge.s32 	%p7, %r72, %r39;
	mov.f32 	%f173, 0f00000000;
	or.pred  	%p8, %p6, %p7;
	@%p8 bra 	$L__BB5_11;
	ld.global.nc.f32 	%f173, [%rd8+-64];
$L__BB5_11:
	setp.ge.s32 	%p9, %r4, %r40;
	st.shared.f32 	[%r12], %f173;
	setp.ge.s32 	%p10, %r76, %r39;
	mov.f32 	%f174, 0f00000000;
	or.pred  	%p11, %p10, %p9;
	@%p11 bra 	$L__BB5_13;
	mul.wide.s32 	%rd24, %r74, 4;
	add.s64 	%rd25, %rd1, %rd24;
	ld.global.nc.f32 	%f174, [%rd25];
$L__BB5_13:
	st.shared.f32 	[%r13], %f174;
	bar.sync 	0;
	ld.shared.f32 	%f27, [%r11];
	ld.shared.f32 	%f28, [%r14];
	fma.rn.f32 	%f29, %f27, %f28, %f181;
	ld.shared.f32 	%f30, [%r11+4];
	ld.shared.f32 	%f31, [%r14+64];
	fma.rn.f32 	%f32, %f30, %f31, %f29;
	ld.shared.f32 	%f33, [%r11+8];
	ld.shared.f32 	%f34, [%r14+128];
	fma.rn.f32 	%f35, %f33, %f34, %f32;
	ld.shared.f32 	%f36, [%r11+12];
	ld.shared.f32 	%f37, [%r14+192];
	fma.rn.f32 	%f38, %f36, %f37, %f35;
	ld.shared.f32 	%f39, [%r11+16];
	ld.shared.f32 	%f40, [%r14+256];
	fma.rn.f32 	%f41, %f39, %f40, %f38;
	ld.shared.f32 	%f42, [%r11+20];
	ld.shared.f32 	%f43, [%r14+320];
	fma.rn.f32 	%f44, %f42, %f43, %f41;
	ld.shared.f32 	%f45, [%r11+24];
	ld.shared.f32 	%f46, [%r14+384];
	fma.rn.f32 	%f47, %f45, %f46, %f44;
	ld.shared.f32 	%f48, [%r11+28];
	ld.shared.f32 	%f49, [%r14+448];
	fma.rn.f32 	%f50, %f48, %f49, %f47;
	ld.shared.f32 	%f51, [%r11+32];
	ld.shared.f32 	%f52, [%r14+512];
	fma.rn.f32 	%f53, %f51, %f52, %f50;
	ld.shared.f32 	%f54, [%r11+36];
	ld.shared.f32 	%f55, [%r14+576];
	fma.rn.f32 	%f56, %f54, %f55, %f53;
	ld.shared.f32 	%f57, [%r11+40];
	ld.shared.f32 	%f58, [%r14+640];
	fma.rn.f32 	%f59, %f57, %f58, %f56;
	ld.shared.f32 	%f60, [%r11+44];
	ld.shared.f32 	%f61, [%r14+704];
	fma.rn.f32 	%f62, %f60, %f61, %f59;
	ld.shared.f32 	%f63, [%r11+48];
	ld.shared.f32 	%f64, [%r14+768];
	fma.rn.f32 	%f65, %f63, %f64, %f62;
	ld.shared.f32 	%f66, [%r11+52];
	ld.shared.f32 	%f67, [%r14+832];
	fma.rn.f32 	%f68, %f66, %f67, %f65;
	ld.shared.f32 	%f69, [%r11+56];
	ld.shared.f32 	%f70, [%r14+896];
	fma.rn.f32 	%f71, %f69, %f70, %f68;
	ld.shared.f32 	%f72, [%r11+60];
	ld.shared.f32 	%f73, [%r14+960];
	fma.rn.f32 	%f6, %f72, %f73, %f71;
	bar.sync 	0;
	add.s32 	%r62, %r72, 16;
	setp.ge.s32 	%p13, %r62, %r39;
	mov.f32 	%f175, 0f00000000;
	or.pred  	%p14, %p6, %p13;
	@%p14 bra 	$L__BB5_15;
	ld.global.nc.f32 	%f175, [%rd8];
$L__BB5_15:
	st.shared.f32 	[%r12], %f175;
	add.s32 	%r63, %r76, 16;
	setp.ge.s32 	%p16, %r63, %r39;
	mov.f32 	%f176, 0f00000000;
	or.pred  	%p17, %p16, %p9;
	@%p17 bra 	$L__BB5_17;
	mul.wide.s32 	%rd26, %r75, 4;
	add.s64 	%rd27, %rd1, %rd26;
	ld.global.nc.f32 	%f176, [%rd27];
$L__BB5_17:
	st.shared.f32 	[%r13], %f176;
	bar.sync 	0;
	ld.shared.f32 	%f75, [%r11];
	ld.shared.f32 	%f76, [%r14];
	fma.rn.f32 	%f77, %f75, %f76, %f6;
	ld.shared.f32 	%f78, [%r11+4];
	ld.shared.f32 	%f79, [%r14+64];
	fma.rn.f32 	%f80, %f78, %f79, %f77;
	ld.shared.f32 	%f81, [%r11+8];
	ld.shared.f32 	%f82, [%r14+128];
	fma.rn.f32 	%f83, %f81, %f82, %f80;
	ld.shared.f32 	%f84, [%r11+12];
	ld.shared.f32 	%f85, [%r14+192];
	fma.rn.f32 	%f86, %f84, %f85, %f83;
	ld.shared.f32 	%f87, [%r11+16];
	ld.shared.f32 	%f88, [%r14+256];
	fma.rn.f32 	%f89, %f87, %f88, %f86;
	ld.shared.f32 	%f90, [%r11+20];
	ld.shared.f32 	%f91, [%r14+320];
	fma.rn.f32 	%f92, %f90, %f91, %f89;
	ld.shared.f32 	%f93, [%r11+24];
	ld.shared.f32 	%f94, [%r14+384];
	fma.rn.f32 	%f95, %f93, %f94, %f92;
	ld.shared.f32 	%f96, [%r11+28];
	ld.shared.f32 	%f97, [%r14+448];
	fma.rn.f32 	%f98, %f96, %f97, %f95;
	ld.shared.f32 	%f99, [%r11+32];
	ld.shared.f32 	%f100, [%r14+512];
	fma.rn.f32 	%f101, %f99, %f100, %f98;
	ld.shared.f32 	%f102, [%r11+36];
	ld.shared.f32 	%f103, [%r14+576];
	fma.rn.f32 	%f104, %f102, %f103, %f101;
	ld.shared.f32 	%f105, [%r11+40];
	ld.shared.f32 	%f106, [%r14+640];
	fma.rn.f32 	%f107, %f105, %f106, %f104;
	ld.shared.f32 	%f108, [%r11+44];
	ld.shared.f32 	%f109, [%r14+704];
	fma.rn.f32 	%f110, %f108, %f109, %f107;
	ld.shared.f32 	%f111, [%r11+48];
	ld.shared.f32 	%f112, [%r14+768];
	fma.rn.f32 	%f113, %f111, %f112, %f110;
	ld.shared.f32 	%f114, [%r11+52];
	ld.shared.f32 	%f115, [%r14+832];
	fma.rn.f32 	%f116, %f114, %f115, %f113;
	ld.shared.f32 	%f117, [%r11+56];
	ld.shared.f32 	%f118, [%r14+896];
	fma.rn.f32 	%f119, %f117, %f118, %f116;
	ld.shared.f32 	%f120, [%r11+60];
	ld.shared.f32 	%f121, [%r14+960];
	fma.rn.f32 	%f181, %f120, %f121, %f119;
	bar.sync 	0;
	add.s32 	%r77, %r77, 32;
	add.s32 	%r76, %r76, 32;
	shl.b32 	%r64, %r40, 5;
	add.s32 	%r75, %r75, %r64;
	add.s32 	%r74, %r74, %r64;
	add.s32 	%r73, %r73, 32;
	add.s32 	%r72, %r72, 32;
	add.s32 	%r71, %r71, 2;
	setp.ne.s32 	%p18, %r71, 0;
	@%p18 bra 	$L__BB5_9;
	add.s32 	%r78, %r77, -16;
$L__BB5_19:
	and.b32  	%r65, %r15, 16;
	setp.ne.s32 	%p19, %r65, 0;
	@%p19 bra 	$L__BB5_25;
	setp.ge.s32 	%p20, %r70, %r38;
	add.s32 	%r36, %r78, %r1;
	setp.ge.s32 	%p21, %r36, %r39;
	mov.f32 	%f179, 0f00000000;
	or.pred  	%p22, %p20, %p21;
	@%p22 bra 	$L__BB5_22;
	add.s32 	%r66, %r36, %r10;
	mul.wide.s32 	%rd28, %r66, 4;
	add.s64 	%rd29, %rd2, %rd28;
	ld.global.nc.f32 	%f179, [%rd29];
$L__BB5_22:
	setp.ge.s32 	%p23, %r4, %r40;
	st.shared.f32 	[%r12], %f179;
	add.s32 	%r37, %r78, %r2;
	setp.ge.s32 	%p24, %r37, %r39;
	mov.f32 	%f180, 0f00000000;
	or.pred  	%p25, %p24, %p23;
	@%p25 bra 	$L__BB5_24;
	mad.lo.s32 	%r67, %r37, %r40, %r4;
	mul.wide.s32 	%rd30, %r67, 4;
	add.s64 	%rd31, %rd1, %rd30;
	ld.global.nc.f32 	%f180, [%rd31];
$L__BB5_24:
	st.shared.f32 	[%r13], %f180;
	bar.sync 	0;
	ld.shared.f32 	%f124, [%r11];
	ld.shared.f32 	%f125, [%r14];
	fma.rn.f32 	%f126, %f124, %f125, %f181;
	ld.shared.f32 	%f127, [%r11+4];
	ld.shared.f32 	%f128, [%r14+64];
	fma.rn.f32 	%f129, %f127, %f128, %f126;
	ld.shared.f32 	%f130, [%r11+8];
	ld.shared.f32 	%f131, [%r14+128];
	fma.rn.f32 	%f132, %f130, %f131, %f129;
	ld.shared.f32 	%f133, [%r11+12];
	ld.shared.f32 	%f134, [%r14+192];
	fma.rn.f32 	%f135, %f133, %f134, %f132;
	ld.shared.f32 	%f136, [%r11+16];
	ld.shared.f32 	%f137, [%r14+256];
	fma.rn.f32 	%f138, %f136, %f137, %f135;
	ld.shared.f32 	%f139, [%r11+20];
	ld.shared.f32 	%f140, [%r14+320];
	fma.rn.f32 	%f141, %f139, %f140, %f138;
	ld.shared.f32 	%f142, [%r11+24];
	ld.shared.f32 	%f143, [%r14+384];
	fma.rn.f32 	%f144, %f142, %f143, %f141;
	ld.shared.f32 	%f145, [%r11+28];
	ld.shared.f32 	%f146, [%r14+448];
	fma.rn.f32 	%f147, %f145, %f146, %f144;
	ld.shared.f32 	%f148, [%r11+32];
	ld.shared.f32 	%f149, [%r14+512];
	fma.rn.f32 	%f150, %f148, %f149, %f147;
	ld.shared.f32 	%f151, [%r11+36];
	ld.shared.f32 	%f152, [%r14+576];
	fma.rn.f32 	%f153, %f151, %f152, %f150;
	ld.shared.f32 	%f154, [%r11+40];
	ld.shared.f32 	%f155, [%r14+640];
	fma.rn.f32 	%f156, %f154, %f155, %f153;
	ld.shared.f32 	%f157, [%r11+44];
	ld.shared.f32 	%f158, [%r14+704];
	fma.rn.f32 	%f159, %f157, %f158, %f156;
	ld.shared.f32 	%f160, [%r11+48];
	ld.shared.f32 	%f161, [%r14+768];
	fma.rn.f32 	%f162, %f160, %f161, %f159;
	ld.shared.f32 	%f163, [%r11+52];
	ld.shared.f32 	%f164, [%r14+832];
	fma.rn.f32 	%f165, %f163, %f164, %f162;
	ld.shared.f32 	%f166, [%r11+56];
	ld.shared.f32 	%f167, [%r14+896];
	fma.rn.f32 	%f168, %f166, %f167, %f165;
	ld.shared.f32 	%f169, [%r11+60];
	ld.shared.f32 	%f170, [%r14+960];
	fma.rn.f32 	%f181, %f169, %f170, %f168;
	bar.sync 	0;
$L__BB5_25:
	setp.ge.s32 	%p26, %r69, %r38;
	setp.ge.s32 	%p27, %r4, %r40;
	or.pred  	%p28, %p26, %p27;
	@%p28 bra 	$L__BB5_27;
	ld.param.u64 	%rd35, [_Z4gemmiiiiPKfS0_PfPKlPKi_param_6];
	mad.lo.s32 	%r68, %r69, %r40, %r4;
	cvta.to.global.u64 	%rd32, %rd35;
	mul.wide.s32 	%rd33, %r68, 4;
	add.s64 	%rd34, %rd32, %rd33;
	atom.global.add.f32 	%f171, [%rd34], %f181;
$L__BB5_27:
	ret;

}


// ===== COMPILED SASS (sm_100) =====

	.target	sm_100

	.elftype	@"ET_EXEC"


//--------------------- .note.nv.tkinfo           --------------------------
	.section	.note.nv.tkinfo,"",@"SHT_NOTE"
	.sectionflags	@"SHF_NOTE_NV_TKINFO"
	.tkinfo
        /*0018*/ 	.word	0x00000002
        /*0030*/ 	.string	""
        /*0030*/ 	.string	"ptxas"
        /*0030*/ 	.string	"Cuda compilation tools, release 13.0, V13.0.88"
        /*0030*/ 	.string	"Build cuda_13.0.r13.0/compiler.36424714_0"
        /*0030*/ 	.string	"-arch sm_100 -m 64 "



//--------------------- .note.nv.cuinfo           --------------------------
	.section	.note.nv.cuinfo,"",@"SHT_NOTE"
	.sectionflags	@"SHF_NOTE_NV_CUINFO"
        /*0018*/ 	.short	0x0002
        /*001a*/ 	.short	0x0064
        /*001c*/ 	.short	0x0082
	.zero		2


//--------------------- .nv.info                  --------------------------
	.section	.nv.info,"",@"SHT_CUDA_INFO"
	.align	4


	//----- nvinfo : EIATTR_REGCOUNT
	.align		4
        /*0000*/ 	.byte	0x04, 0x2f
        /*0002*/ 	.short	(.L_1 - .L_0)
	.align		4
.L_0:
        /*0004*/ 	.word	index@(center_map)
        /*0008*/ 	.word	0x0000000a


	//----- nvinfo : EIATTR_FRAME_SIZE
	.align		4
.L_1:
        /*000c*/ 	.byte	0x04, 0x11
        /*000e*/ 	.short	(.L_3 - .L_2)
	.align		4
.L_2:
        /*0010*/ 	.word	index@(center_map)
        /*0014*/ 	.word	0x00000000


	//----- nvinfo : EIATTR_REGCOUNT
	.align		4
.L_3:
        /*0018*/ 	.byte	0x04, 0x2f
        /*001a*/ 	.short	(.L_5 - .L_4)
	.align		4
.L_4:
        /*001c*/ 	.word	index@(_Z10gather_alliiiPKfPKlPKiPf)
        /*0020*/ 	.word	0x0000000e


	//----- nvinfo : EIATTR_FRAME_SIZE
	.align		4
.L_5:
        /*0024*/ 	.byte	0x04, 0x11
        /*0026*/ 	.short	(.L_7 - .L_6)
	.align		4
.L_6:
        /*0028*/ 	.word	index@(_Z10gather_alliiiPKfPKlPKiPf)
        /*002c*/ 	.word	0x00000000


	//----- nvinfo : EIATTR_REGCOUNT
	.align		4
.L_7:
        /*0030*/ 	.byte	0x04, 0x2f
        /*0032*/ 	.short	(.L_9 - .L_8)
	.align		4
.L_8:
        /*0034*/ 	.word	index@(_Z11scatter_alliiiPKfPKlPKiPf)
        /*0038*/ 	.word	0x00000018


	//----- nvinfo : EIATTR_FRAME_SIZE
	.align		4
.L_9:
        /*003c*/ 	.byte	0x04, 0x11
        /*003e*/ 	.short	(.L_11 - .L_10)
	.align		4
.L_10:
        /*0040*/ 	.word	index@($__internal_3_$__cuda_sm20_rem_s64)
        /*0044*/ 	.word	0x00000000


	//----- nvinfo : EIATTR_FRAME_SIZE
	.align		4
.L_11:
        /*0048*/ 	.byte	0x04, 0x11
        /*004a*/ 	.short	(.L_13 - .L_12)
	.align		4
.L_12:
        /*004c*/ 	.word	index@(_Z11scatter_alliiiPKfPKlPKiPf)
        /*0050*/ 	.word	0x00000000


	//----- nvinfo : EIATTR_REGCOUNT
	.align		4
.L_13:
        /*0054*/ 	.byte	0x04, 0x2f
        /*0056*/ 	.short	(.L_15 - .L_14)
	.align		4
.L_14:
        /*0058*/ 	.word	index@(_Z6gatheriiiPKfPKlPKiPf)
        /*005c*/ 	.word	0x00000018


	//----- nvinfo : EIATTR_FRAME_SIZE
	.align		4
.L_15:
        /*0060*/ 	.byte	0x04, 0x11
        /*0062*/ 	.short	(.L_17 - .L_16)
	.align		4
.L_16:
        /*0064*/ 	.word	index@($__internal_2_$__cuda_sm20_rem_s64)
        /*0068*/ 	.word	0x00000000


	//----- nvinfo : EIATTR_FRAME_SIZE
	.align		4
.L_17:
        /*006c*/ 	.byte	0x04, 0x11
        /*006e*/ 	.short	(.L_19 - .L_18)
	.align		4
.L_18:
        /*0070*/ 	.word	index@(_Z6gatheriiiPKfPKlPKiPf)
        /*0074*/ 	.word	0x00000000


	//----- nvinfo : EIATTR_REGCOUNT
	.align		4
.L_19:
        /*0078*/ 	.byte	0x04, 0x2f
        /*007a*/ 	.short	(.L_21 - .L_20)
	.align		4
.L_20:
        /*007c*/ 	.word	index@(_Z7scatteriiiPKfPKlPKiPf)
        /*0080*/ 	.word	0x00000018


	//----- nvinfo : EIATTR_FRAME_SIZE
	.align		4
.L_21:
        /*0084*/ 	.byte	0x04, 0x11
        /*0086*/ 	.short	(.L_23 - .L_22)
	.align		4
.L_22:
        /*0088*/ 	.word	index@($__internal_1_$__cuda_sm20_rem_s64)
        /*008c*/ 	.word	0x00000000


	//----- nvinfo : EIATTR_FRAME_SIZE
	.align		4
.L_23:
        /*0090*/ 	.byte	0x04, 0x11
        /*0092*/ 	.short	(.L_25 - .L_24)
	.align		4
.L_24:
        /*0094*/ 	.word	index@(_Z7scatteriiiPKfPKlPKiPf)
        /*0098*/ 	.word	0x00000000


	//----- nvinfo : EIATTR_REGCOUNT
	.align		4
.L_25:
        /*009c*/ 	.byte	0x04, 0x2f
        /*009e*/ 	.short	(.L_27 - .L_26)
	.align		4
.L_26:
        /*00a0*/ 	.word	index@(_Z4gemmiiiiPKfS0_PfPKlPKi)
        /*00a4*/ 	.word	0x00000020


	//----- nvinfo : EIATTR_FRAME_SIZE
	.align		4
.L_27:
        /*00a8*/ 	.byte	0x04, 0x11
        /*00aa*/ 	.short	(.L_29 - .L_28)
	.align		4
.L_28:
        /*00ac*/ 	.word	index@($__internal_0_$__cuda_sm20_rem_s64)
        /*00b0*/ 	.word	0x00000000


	//----- nvinfo : EIATTR_FRAME_SIZE
	.align		4
.L_29:
        /*00b4*/ 	.byte	0x04, 0x11
        /*00b6*/ 	.short	(.L_31 - .L_30)
	.align		4
.L_30:
        /*00b8*/ 	.word	index@(_Z4gemmiiiiPKfS0_PfPKlPKi)
        /*00bc*/ 	.word	0x00000000


	//----- nvinfo : EIATTR_MIN_STACK_SIZE
	.align		4
.L_31:
        /*00c0*/ 	.byte	0x04, 0x12
        /*00c2*/ 	.short	(.L_33 - .L_32)
	.align		4
.L_32:
        /*00c4*/ 	.word	index@(_Z4gemmiiiiPKfS0_PfPKlPKi)
        /*00c8*/ 	.word	0x00000000


	//----- nvinfo : EIATTR_MIN_STACK_SIZE
	.align		4
.L_33:
        /*00cc*/ 	.byte	0x04, 0x12
        /*00ce*/ 	.short	(.L_35 - .L_34)
	.align		4
.L_34:
        /*00d0*/ 	.word	index@(_Z7scatteriiiPKfPKlPKiPf)
        /*00d4*/ 	.word	0x00000000


	//----- nvinfo : EIATTR_MIN_STACK_SIZE
	.align		4
.L_35:
        /*00d8*/ 	.byte	0x04, 0x12
        /*00da*/ 	.short	(.L_37 - .L_36)
	.align		4
.L_36:
        /*00dc*/ 	.word	index@(_Z6gatheriiiPKfPKlPKiPf)
        /*00e0*/ 	.word	0x00000000


	//----- nvinfo : EIATTR_MIN_STACK_SIZE
	.align		4
.L_37:
        /*00e4*/ 	.byte	0x04, 0x12
        /*00e6*/ 	.short	(.L_39 - .L_38)
	.align		4
.L_38:
        /*00e8*/ 	.word	index@(_Z11scatter_alliiiPKfPKlPKiPf)
        /*00ec*/ 	.word	0x00000000


	//----- nvinfo : EIATTR_MIN_STACK_SIZE
	.align		4
.L_39:
        /*00f0*/ 	.byte	0x04, 0x12
        /*00f2*/ 	.short	(.L_41 - .L_40)
	.align		4
.L_40:
        /*00f4*/ 	.word	index@(_Z10gather_alliiiPKfPKlPKiPf)
        /*00f8*/ 	.word	0x00000000


	//----- nvinfo : EIATTR_MIN_STACK_SIZE
	.align		4
.L_41:
        /*00fc*/ 	.byte	0x04, 0x12
        /*00fe*/ 	.short	(.L_43 - .L_42)
	.align		4
.L_42:
        /*0100*/ 	.word	index@(center_map)
        /*0104*/ 	.word	0x00000000
.L_43:


//--------------------- .nv.compat                --------------------------
	.section	.nv.compat,"",@"SHT_CUDA_COMPAT_INFO"
	.align	4
        /*0000*/ 	.byte	0x02, 0x09, 0x00, 0x00, 0x02, 0x02, 0x01, 0x00, 0x02, 0x05, 0x05, 0x00, 0x03, 0x07, 0x01, 0x01
        /*0010*/ 	.byte	0x02, 0x03, 0x00, 0x00, 0x02, 0x06, 0x01, 0x00, 0x04, 0x0b, 0x08, 0x00, 0x09, 0x00, 0x00, 0x00
        /*0020*/ 	.byte	0x00, 0x00, 0x00, 0x00


//--------------------- .nv.info._Z4gemmiiiiPKfS0_PfPKlPKi --------------------------
	.section	.nv.info._Z4gemmiiiiPKfS0_PfPKlPKi,"",@"SHT_CUDA_INFO"
	.sectionflags	@""
	.align	4


	//----- nvinfo : EIATTR_CUDA_API_VERSION
	.align		4
        /*0000*/ 	.byte	0x04, 0x37
        /*0002*/ 	.short	(.L_45 - .L_44)
.L_44:
        /*0004*/ 	.word	0x00000082


	//----- nvinfo : EIATTR_KPARAM_INFO
	.align		4
.L_45:
        /*0008*/ 	.byte	0x04, 0x17
        /*000a*/ 	.short	(.L_47 - .L_46)
.L_46:
        /*000c*/ 	.word	0x00000000
        /*0010*/ 	.short	0x0008
        /*0012*/ 	.short	0x0030
        /*0014*/ 	.byte	0x00, 0xf5, 0x21, 0x00


	//----- nvinfo : EIATTR_KPARAM_INFO
	.align		4
.L_47:
        /*0018*/ 	.byte	0x04, 0x17
        /*001a*/ 	.short	(.L_49 - .L_48)
.L_48:
        /*001c*/ 	.word	0x00000000
        /*0020*/ 	.short	0x0007
        /*0022*/ 	.short	0x0028
        /*0024*/ 	.byte	0x00, 0xf5, 0x21, 0x00


	//----- nvinfo : EIATTR_KPARAM_INFO
	.align		4
.L_49:
        /*0028*/ 	.byte	0x04, 0x17
        /*002a*/ 	.short	(.L_51 - .L_50)
.L_50:
        /*002c*/ 	.word	0x00000000
        /*0030*/ 	.short	0x0006
        /*0032*/ 	.short	0x0020
        /*0034*/ 	.byte	0x00, 0xf5, 0x21, 0x00


	//----- nvinfo : EIATTR_KPARAM_INFO
	.align		4
.L_51:
        /*0038*/ 	.byte	0x04, 0x17
        /*003a*/ 	.short	(.L_53 - .L_52)
.L_52:
        /*003c*/ 	.word	0x00000000
        /*0040*/ 	.short	0x0005
        /*0042*/ 	.short	0x0018
        /*0044*/ 	.byte	0x00, 0xf5, 0x21, 0x00


	//----- nvinfo : EIATTR_KPARAM_INFO
	.align		4
.L_53:
        /*0048*/ 	.byte	0x04, 0x17
        /*004a*/ 	.short	(.L_55 - .L_54)
.L_54:
        /*004c*/ 	.word	0x00000000
        /*0050*/ 	.short	0x0004
        /*0052*/ 	.short	0x0010
        /*0054*/ 	.byte	0x00, 0xf5, 0x21, 0x00


	//----- nvinfo : EIATTR_KPARAM_INFO
	.align		4
.L_55:
        /*0058*/ 	.byte	0x04, 0x17
        /*005a*/ 	.short	(.L_57 - .L_56)
.L_56:
        /*005c*/ 	.word	0x00000000
        /*0060*/ 	.short	0x0003
        /*0062*/ 	.short	0x000c
        /*0064*/ 	.byte	0x00, 0xf0, 0x11, 0x00


	//----- nvinfo : EIATTR_KPARAM_INFO
	.align		4
.L_57:
        /*0068*/ 	.byte	0x04, 0x17
        /*006a*/ 	.short	(.L_59 - .L_58)
.L_58:
        /*006c*/ 	.word	0x00000000
        /*0070*/ 	.short	0x0002
        /*0072*/ 	.short	0x0008
        /*0074*/ 	.byte	0x00, 0xf0, 0x11, 0x00


	//----- nvinfo : EIATTR_KPARAM_INFO
	.align		4
.L_59:
        /*0078*/ 	.byte	0x04, 0x17
        /*007a*/ 	.short	(.L_61 - .L_60)
.L_60:
        /*007c*/ 	.word	0x00000000
        /*0080*/ 	.short	0x0001
        /*0082*/ 	.short	0x0004
        /*0084*/ 	.byte	0x00, 0xf0, 0x11, 0x00


	//----- nvinfo : EIATTR_KPARAM_INFO
	.align		4
.L_61:
        /*0088*/ 	.byte	0x04, 0x17
        /*008a*/ 	.short	(.L_63 - .L_62)
.L_62:
        /*008c*/ 	.word	0x00000000
        /*0090*/ 	.short	0x0000
        /*0092*/ 	.short	0x0000
        /*0094*/ 	.byte	0x00, 0xf0, 0x11, 0x00


	//----- nvinfo : EIATTR_SPARSE_MMA_MASK
	.align		4
.L_63:
        /*0098*/ 	.byte	0x03, 0x50
        /*009a*/ 	.short	0x0000


	//----- nvinfo : EIATTR_MAXREG_COUNT
	.align		4
        /*009c*/ 	.byte	0x03, 0x1b
        /*009e*/ 	.short	0x00ff


	//----- nvinfo : EIATTR_NUM_BARRIERS
	.align		4
        /*00a0*/ 	.byte	0x02, 0x4c
        /*00a2*/ 	.byte	0x01
	.zero		1


	//----- nvinfo : EIATTR_MERCURY_ISA_VERSION
	.align		4
        /*00a4*/ 	.byte	0x03, 0x5f
        /*00a6*/ 	.short	0x0101


	//----- nvinfo : EIATTR_VRC_CTA_INIT_COUNT
	.align		4
        /*00a8*/ 	.byte	0x02, 0x4a
	.zero		1
	.zero		1


	//----- nvinfo : EIATTR_EXIT_INSTR_OFFSETS
	.align		4
        /*00ac*/ 	.byte	0x04, 0x1c
        /*00ae*/ 	.short	(.L_65 - .L_64)


	//   ....[0]....
.L_64:
        /*00b0*/ 	.word	0x00000380


	//   ....[1]....
        /*00b4*/ 	.word	0x000010d0


	//   ....[2]....
        /*00b8*/ 	.word	0x00001120


	//----- nvinfo : EIATTR_CRS_STACK_SIZE
	.align		4
.L_65:
        /*00bc*/ 	.byte	0x04, 0x1e
        /*00be*/ 	.short	(.L_67 - .L_66)
.L_66:
        /*00c0*/ 	.word	0x00000000


	//----- nvinfo : EIATTR_CBANK_PARAM_SIZE
	.align		4
.L_67:
        /*00c4*/ 	.byte	0x03, 0x19
        /*00c6*/ 	.short	0x0038


	//----- nvinfo : EIATTR_PARAM_CBANK
	.align		4
        /*00c8*/ 	.byte	0x04, 0x0a
        /*00ca*/ 	.short	(.L_69 - .L_68)
	.align		4
.L_68:
        /*00cc*/ 	.word	index@(.nv.constant0._Z4gemmiiiiPKfS0_PfPKlPKi)
        /*00d0*/ 	.short	0x0380
        /*00d2*/ 	.short	0x0038


	//----- nvinfo : EIATTR_SW_WAR
	.align		4
.L_69:
        /*00d4*/ 	.byte	0x04, 0x36
        /*00d6*/ 	.short	(.L_71 - .L_70)
.L_70:
        /*00d8*/ 	.word	0x00000008
.L_71:


//--------------------- .nv.info._Z7scatteriiiPKfPKlPKiPf --------------------------
	.section	.nv.info._Z7scatteriiiPKfPKlPKiPf,"",@"SHT_CUDA_INFO"
	.sectionflags	@""
	.align	4


	//----- nvinfo : EIATTR_CUDA_API_VERSION
	.align		4
        /*0000*/ 	.byte	0x04, 0x37
        /*0002*/ 	.short	(.L_73 - .L_72)
.L_72:
        /*0004*/ 	.word	0x00000082


	//----- nvinfo : EIATTR_KPARAM_INFO
	.align		4
.L_73:
        /*0008*/ 	.byte	0x04, 0x17
        /*000a*/ 	.short	(.L_75 - .L_74)
.L_74:
        /*000c*/ 	.word	0x00000000
        /*0010*/ 	.short	0x0006
        /*0012*/ 	.short	0x0028
        /*0014*/ 	.byte	0x00, 0xf5, 0x21, 0x00


	//----- nvinfo : EIATTR_KPARAM_INFO
	.align		4
.L_75:
        /*0018*/ 	.byte	0x04, 0x17
        /*001a*/ 	.short	(.L_77 - .L_76)
.L_76:
        /*001c*/ 	.word	0x00000000
        /*0020*/ 	.short	0x0005
        /*0022*/ 	.short	0x0020
        /*0024*/ 	.byte	0x00, 0xf5, 0x21, 0x00


	//----- nvinfo : EIATTR_KPARAM_INFO
	.align		4
.L_77:
        /*0028*/ 	.byte	0x04, 0x17
        /*002a*/ 	.short	(.L_79 - .L_78)
.L_78:
        /*002c*/ 	.word	0x00000000
        /*0030*/ 	.short	0x0004
        /*0032*/ 	.short	0x0018
        /*0034*/ 	.byte	0x00, 0xf5, 0x21, 0x00


	//----- nvinfo : EIATTR_KPARAM_INFO
	.align		4
.L_79:
        /*0038*/ 	.byte	0x04, 0x17
        /*003a*/ 	.short	(.L_81 - .L_80)
.L_80:
        /*003c*/ 	.word	0x00000000
        /*0040*/ 	.short	0x0003
        /*0042*/ 	.short	0x0010
        /*0044*/ 	.byte	0x00, 0xf5, 0x21, 0x00


	//----- nvinfo : EIATTR_KPARAM_INFO
	.align		4
.L_81:
        /*0048*/ 	.byte	0x04, 0x17
        /*004a*/ 	.short	(.L_83 - .L_82)
.L_82:
        /*004c*/ 	.word	0x00000000
        /*0050*/ 	.short	0x0002
        /*0052*/ 	.short	0x0008
        /*0054*/ 	.byte	0x00, 0xf0, 0x11, 0x00


	//----- nvinfo : EIATTR_KPARAM_INFO
	.align		4
.L_83:
        /*0058*/ 	.byte	0x04, 0x17
        /*005a*/ 	.short	(.L_85 - .L_84)
.L_84:
        /*005c*/ 	.word	0x00000000
        /*0060*/ 	.short	0x0001
        /*0062*/ 	.short	0x0004
        /*0064*/ 	.byte	0x00, 0xf0, 0x11, 0x00


	//----- nvinfo : EIATTR_KPARAM_INFO
	.align		4
.L_85:
        /*0068*/ 	.byte	0x04, 0x17
        /*006a*/ 	.short	(.L_87 - .L_86)
.L_86:
        /*006c*/ 	.word	0x00000000
        /*0070*/ 	.short	0x0000
        /*0072*/ 	.short	0x0000
        /*0074*/ 	.byte	0x00, 0xf0, 0x11, 0x00


	//----- nvinfo : EIATTR_SPARSE_MMA_MASK
	.align		4
.L_87:
        /*0078*/ 	.byte	0x03, 0x50
        /*007a*/ 	.short	0x0000


	//----- nvinfo : EIATTR_MAXREG_COUNT
	.align		4
        /*007c*/ 	.byte	0x03, 0x1b
        /*007e*/ 	.short	0x00ff


	//----- nvinfo : EIATTR_NUM_BARRIERS
	.align		4
        /*0080*/ 	.byte	0x02, 0x4c
        /*0082*/ 	.byte	0x01
	.zero		1


	//----- nvinfo : EIATTR_MERCURY_ISA_VERSION
	.align		4
        /*0084*/ 	.byte	0x03, 0x5f
        /*0086*/ 	.short	0x0101


	//----- nvinfo : EIATTR_VRC_CTA_INIT_COUNT
	.align		4
        /*0088*/ 	.byte	0x02, 0x4a
	.zero		1
	.zero		1


	//----- nvinfo : EIATTR_EXIT_INSTR_OFFSETS
	.align		4
        /*008c*/ 	.byte	0x04, 0x1c
        /*008e*/ 	.short	(.L_89 - .L_88)


	//   ....[0]....
.L_88:
        /*0090*/ 	.word	0x00000300


	//   ....[1]....
        /*0094*/ 	.word	0x00000730


	//----- nvinfo : EIATTR_CRS_STACK_SIZE
	.align		4
.L_89:
        /*0098*/ 	.byte	0x04, 0x1e
        /*009a*/ 	.short	(.L_91 - .L_90)
.L_90:
        /*009c*/ 	.word	0x00000000


	//----- nvinfo : EIATTR_CBANK_PARAM_SIZE
	.align		4
.L_91:
        /*00a0*/ 	.byte	0x03, 0x19
        /*00a2*/ 	.short	0x0030


	//----- nvinfo : EIATTR_PARAM_CBANK
	.align		4
        /*00a4*/ 	.byte	0x04, 0x0a
        /*00a6*/ 	.short	(.L_93 - .L_92)
	.align		4
.L_92:
        /*00a8*/ 	.word	index@(.nv.constant0._Z7scatteriiiPKfPKlPKiPf)
        /*00ac*/ 	.short	0x0380
        /*00ae*/ 	.short	0x0030


	//----- nvinfo : EIATTR_SW_WAR
	.align		4
.L_93:
        /*00b0*/ 	.byte	0x04, 0x36
        /*00b2*/ 	.short	(.L_95 - .L_94)
.L_94:
        /*00b4*/ 	.word	0x00000008
.L_95:


//--------------------- .nv.info._Z6gatheriiiPKfPKlPKiPf --------------------------
	.section	.nv.info._Z6gatheriiiPKfPKlPKiPf,"",@"SHT_CUDA_INFO"
	.sectionflags	@""
	.align	4


	//----- nvinfo : EIATTR_CUDA_API_VERSION
	.align		4
        /*0000*/ 	.byte	0x04, 0x37
        /*0002*/ 	.short	(.L_97 - .L_96)
.L_96:
        /*0004*/ 	.word	0x00000082


	//----- nvinfo : EIATTR_KPARAM_INFO
	.align		4
.L_97:
        /*0008*/ 	.byte	0x04, 0x17
        /*000a*/ 	.short	(.L_99 - .L_98)
.L_98:
        /*000c*/ 	.word	0x00000000
        /*0010*/ 	.short	0x0006
        /*0012*/ 	.short	0x0028
        /*0014*/ 	.byte	0x00, 0xf5, 0x21, 0x00


	//----- nvinfo : EIATTR_KPARAM_INFO
	.align		4
.L_99:
        /*0018*/ 	.byte	0x04, 0x17
        /*001a*/ 	.short	(.L_101 - .L_100)
.L_100:
        /*001c*/ 	.word	0x00000000
        /*0020*/ 	.short	0x0005
        /*0022*/ 	.short	0x0020
        /*0024*/ 	.byte	0x00, 0xf5, 0x21, 0x00


	//----- nvinfo : EIATTR_KPARAM_INFO
	.align		4
.L_101:
        /*0028*/ 	.byte	0x04, 0x17
        /*002a*/ 	.short	(.L_103 - .L_102)
.L_102:
        /*002c*/ 	.word	0x00000000
        /*0030*/ 	.short	0x0004
        /*0032*/ 	.short	0x0018
        /*0034*/ 	.byte	0x00, 0xf5, 0x21, 0x00


	//----- nvinfo : EIATTR_KPARAM_INFO
	.align		4
.L_103:
        /*0038*/ 	.byte	0x04, 0x17
        /*003a*/ 	.short	(.L_105 - .L_104)
.L_104:
        /*003c*/ 	.word	0x00000000
        /*0040*/ 	.short	0x0003
        /*0042*/ 	.short	0x0010
        /*0044*/ 	.byte	0x00, 0xf5, 0x21, 0x00


	//----- nvinfo : EIATTR_KPARAM_INFO
	.align		4
.L_105:
        /*0048*/ 	.byte	0x04, 0x17
        /*004a*/ 	.short	(.L_107 - .L_106)
.L_106:
        /*004c*/ 	.word	0x00000000
        /*0050*/ 	.short	0x0002
        /*0052*/ 	.short	0x0008
        /*0054*/ 	.byte	0x00, 0xf0, 0x11, 0x00


	//----- nvinfo : EIATTR_KPARAM_INFO
	.align		4
.L_107:
        /*0058*/ 	.byte	0x04, 0x17
        /*005a*/ 	.short	(.L_109 - .L_108)
.L_108:
        /*005c*/ 	.word	0x00000000
        /*0060*/ 	.short	0x0001
        /*0062*/ 	.short	0x0004
        /*0064*/ 	.byte	0x00, 0xf0, 0x11, 0x00


	//----- nvinfo : EIATTR_KPARAM_INFO
	.align		4
.L_109:
        /*0068*/ 	.byte	0x04, 0x17
        /*006a*/ 	.short	(.L_111 - .L_110)
.L_110:
        /*006c*/ 	.word	0x00000000
        /*0070*/ 	.short	0x0000
        /*0072*/ 	.short	0x0000
        /*0074*/ 	.byte	0x00, 0xf0, 0x11, 0x00


	//----- nvinfo : EIATTR_SPARSE_MMA_MASK
	.align		4
.L_111:
        /*0078*/ 	.byte	0x03, 0x50
        /*007a*/ 	.short	0x0000


	//----- nvinfo : EIATTR_MAXREG_COUNT
	.align		4
        /*007c*/ 	.byte	0x03, 0x1b
        /*007e*/ 	.short	0x00ff


	//----- nvinfo : EIATTR_NUM_BARRIERS
	.align		4
        /*0080*/ 	.byte	0x02, 0x4c
        /*0082*/ 	.byte	0x01
	.zero		1


	//----- nvinfo : EIATTR_MERCURY_ISA_VERSION
	.align		4
        /*0084*/ 	.byte	0x03, 0x5f
        /*0086*/ 	.short	0x0101


	//----- nvinfo : EIATTR_VRC_CTA_INIT_COUNT
	.align		4
        /*0088*/ 	.byte	0x02, 0x4a
	.zero		1
	.zero		1


	//----- nvinfo : EIATTR_EXIT_INSTR_OFFSETS
	.align		4
        /*008c*/ 	.byte	0x04, 0x1c
        /*008e*/ 	.short	(.L_113 - .L_112)


	//   ....[0]....
.L_112:
        /*0090*/ 	.word	0x00000300


	//   ....[1]....
        /*0094*/ 	.word	0x00000730


	//   ....[2]....
        /*0098*/ 	.word	0x000007d0


	//----- nvinfo : EIATTR_CRS_STACK_SIZE
	.align		4
.L_113:
        /*009c*/ 	.byte	0x04, 0x1e
        /*009e*/ 	.short	(.L_115 - .L_114)
.L_114:
        /*00a0*/ 	.word	0x00000000


	//----- nvinfo : EIATTR_CBANK_PARAM_SIZE
	.align		4
.L_115:
        /*00a4*/ 	.byte	0x03, 0x19
        /*00a6*/ 	.short	0x0030


	//----- nvinfo : EIATTR_PARAM_CBANK
	.align		4
        /*00a8*/ 	.byte	0x04, 0x0a
        /*00aa*/ 	.short	(.L_117 - .L_116)
	.align		4
.L_116:
        /*00ac*/ 	.word	index@(.nv.constant0._Z6gatheriiiPKfPKlPKiPf)
        /*00b0*/ 	.short	0x0380
        /*00b2*/ 	.short	0x0030


	//----- nvinfo : EIATTR_SW_WAR
	.align		4
.L_117:
        /*00b4*/ 	.byte	0x04, 0x36
        /*00b6*/ 	.short	(.L_119 - .L_118)
.L_118:
        /*00b8*/ 	.word	0x00000008
.L_119:


//--------------------- .nv.info._Z11scatter_alliiiPKfPKlPKiPf --------------------------
	.section	.nv.info._Z11scatter_alliiiPKfPKlPKiPf,"",@"SHT_CUDA_INFO"
	.sectionflags	@""
	.align	4


	//----- nvinfo : EIATTR_CUDA_API_VERSION
	.align		4
        /*0000*/ 	.byte	0x04, 0x37
        /*0002*/ 	.short	(.L_121 - .L_120)
.L_120:
        /*0004*/ 	.word	0x00000082


	//----- nvinfo : EIATTR_KPARAM_INFO
	.align		4
.L_121:
        /*0008*/ 	.byte	0x04, 0x17
        /*000a*/ 	.short	(.L_123 - .L_122)
.L_122:
        /*000c*/ 	.word	0x00000000
        /*0010*/ 	.short	0x0006
        /*0012*/ 	.short	0x0028
        /*0014*/ 	.byte	0x00, 0xf5, 0x21, 0x00


	//----- nvinfo : EIATTR_KPARAM_INFO
	.align		4
.L_123:
        /*0018*/ 	.byte	0x04, 0x17
        /*001a*/ 	.short	(.L_125 - .L_124)
.L_124:
        /*001c*/ 	.word	0x00000000
        /*0020*/ 	.short	0x0005
        /*0022*/ 	.short	0x0020
        /*0024*/ 	.byte	0x00, 0xf5, 0x21, 0x00


	//----- nvinfo : EIATTR_KPARAM_INFO
	.align		4
.L_125:
        /*0028*/ 	.byte	0x04, 0x17
        /*002a*/ 	.short	(.L_127 - .L_126)
.L_126:
        /*002c*/ 	.word	0x00000000
        /*0030*/ 	.short	0x0004
        /*0032*/ 	.short	0x0018
        /*0034*/ 	.byte	0x00, 0xf5, 0x21, 0x00


	//----- nvinfo : EIATTR_KPARAM_INFO
	.align		4
.L_127:
        /*0038*/ 	.byte	0x04, 0x17
        /*003a*/ 	.short	(.L_129 - .L_128)
.L_128:
        /*003c*/ 	.word	0x00000000
        /*0040*/ 	.short	0x0003
        /*0042*/ 	.short	0x0010
        /*0044*/ 	.byte	0x00, 0xf5, 0x21, 0x00


	//----- nvinfo : EIATTR_KPARAM_INFO
	.align		4
.L_129:
        /*0048*/ 	.byte	0x04, 0x17
        /*004a*/ 	.short	(.L_131 - .L_130)
.L_130:
        /*004c*/ 	.word	0x00000000
        /*0050*/ 	.short	0x0002
        /*0052*/ 	.short	0x0008
        /*0054*/ 	.byte	0x00, 0xf0, 0x11, 0x00


	//----- nvinfo : EIATTR_KPARAM_INFO
	.align		4
.L_131:
        /*0058*/ 	.byte	0x04, 0x17
        /*005a*/ 	.short	(.L_133 - .L_132)
.L_132:
        /*005c*/ 	.word	0x00000000
        /*0060*/ 	.short	0x0001
        /*0062*/ 	.short	0x0004
        /*0064*/ 	.byte	0x00, 0xf0, 0x11, 0x00


	//----- nvinfo : EIATTR_KPARAM_INFO
	.align		4
.L_133:
        /*0068*/ 	.byte	0x04, 0x17
        /*006a*/ 	.short	(.L_135 - .L_134)
.L_134:
        /*006c*/ 	.word	0x00000000
        /*0070*/ 	.short	0x0000
        /*0072*/ 	.short	0x0000
        /*0074*/ 	.byte	0x00, 0xf0, 0x11, 0x00


	//----- nvinfo : EIATTR_SPARSE_MMA_MASK
	.align		4
.L_135:
        /*0078*/ 	.byte	0x03, 0x50
        /*007a*/ 	.short	0x0000


	//----- nvinfo : EIATTR_MAXREG_COUNT
	.align		4
        /*007c*/ 	.byte	0x03, 0x1b
        /*007e*/ 	.short	0x00ff


	//----- nvinfo : EIATTR_NUM_BARRIERS
	.align		4
        /*0080*/ 	.byte	0x02, 0x4c
        /*0082*/ 	.byte	0x01
	.zero		1


	//----- nvinfo : EIATTR_MERCURY_ISA_VERSION
	.align		4
        /*0084*/ 	.byte	0x03, 0x5f
        /*0086*/ 	.short	0x0101


	//----- nvinfo : EIATTR_VRC_CTA_INIT_COUNT
	.align		4
        /*0088*/ 	.byte	0x02, 0x4a
	.zero		1
	.zero		1


	//----- nvinfo : EIATTR_EXIT_INSTR_OFFSETS
	.align		4
        /*008c*/ 	.byte	0x04, 0x1c
        /*008e*/ 	.short	(.L_137 - .L_136)


	//   ....[0]....
.L_136:
        /*0090*/ 	.word	0x00000300


	//   ....[1]....
        /*0094*/ 	.word	0x00000730


	//----- nvinfo : EIATTR_CRS_STACK_SIZE
	.align		4
.L_137:
        /*0098*/ 	.byte	0x04, 0x1e
        /*009a*/ 	.short	(.L_139 - .L_138)
.L_138:
        /*009c*/ 	.word	0x00000000


	//----- nvinfo : EIATTR_CBANK_PARAM_SIZE
	.align		4
.L_139:
        /*00a0*/ 	.byte	0x03, 0x19
        /*00a2*/ 	.short	0x0030


	//----- nvinfo : EIATTR_PARAM_CBANK
	.align		4
        /*00a4*/ 	.byte	0x04, 0x0a
        /*00a6*/ 	.short	(.L_141 - .L_140)
	.align		4
.L_140:
        /*00a8*/ 	.word	index@(.nv.constant0._Z11scatter_alliiiPKfPKlPKiPf)
        /*00ac*/ 	.short	0x0380
        /*00ae*/ 	.short	0x0030


	//----- nvinfo : EIATTR_SW_WAR
	.align		4
.L_141:
        /*00b0*/ 	.byte	0x04, 0x36
        /*00b2*/ 	.short	(.L_143 - .L_142)
.L_142:
        /*00b4*/ 	.word	0x00000008
.L_143:


//--------------------- .nv.info._Z10gather_alliiiPKfPKlPKiPf --------------------------
	.section	.nv.info._Z10gather_alliiiPKfPKlPKiPf,"",@"SHT_CUDA_INFO"
	.sectionflags	@""
	.align	4


	//----- nvinfo : EIATTR_CUDA_API_VERSION
	.align		4
        /*0000*/ 	.byte	0x04, 0x37
        /*0002*/ 	.short	(.L_145 - .L_144)
.L_144:
        /*0004*/ 	.word	0x00000082


	//----- nvinfo : EIATTR_KPARAM_INFO
	.align		4
.L_145:
        /*0008*/ 	.byte	0x04, 0x17
        /*000a*/ 	.short	(.L_147 - .L_146)
.L_146:
        /*000c*/ 	.word	0x00000000
        /*0010*/ 	.short	0x0006
        /*0012*/ 	.short	0x0028
        /*0014*/ 	.byte	0x00, 0xf5, 0x21, 0x00


	//----- nvinfo : EIATTR_KPARAM_INFO
	.align		4
.L_147:
        /*0018*/ 	.byte	0x04, 0x17
        /*001a*/ 	.short	(.L_149 - .L_148)
.L_148:
        /*001c*/ 	.word	0x00000000
        /*0020*/ 	.short	0x0005
        /*0022*/ 	.short	0x0020
        /*0024*/ 	.byte	0x00, 0xf5, 0x21, 0x00


	//----- nvinfo : EIATTR_KPARAM_INFO
	.align		4
.L_149:
        /*0028*/ 	.byte	0x04, 0x17
        /*002a*/ 	.short	(.L_151 - .L_150)
.L_150:
        /*002c*/ 	.word	0x00000000
        /*0030*/ 	.short	0x0004
        /*0032*/ 	.short	0x0018
        /*0034*/ 	.byte	0x00, 0xf5, 0x21, 0x00


	//----- nvinfo : EIATTR_KPARAM_INFO
	.align		4
.L_151:
        /*0038*/ 	.byte	0x04, 0x17
        /*003a*/ 	.short	(.L_153 - .L_152)
.L_152:
        /*003c*/ 	.word	0x00000000
        /*0040*/ 	.short	0x0003
        /*0042*/ 	.short	0x0010
        /*0044*/ 	.byte	0x00, 0xf5, 0x21, 0x00


	//----- nvinfo : EIATTR_KPARAM_INFO
	.align		4
.L_153:
        /*0048*/ 	.byte	0x04, 0x17
        /*004a*/ 	.short	(.L_155 - .L_154)
.L_154:
        /*004c*/ 	.word	0x00000000
        /*0050*/ 	.short	0x0002
        /*0052*/ 	.short	0x0008
        /*0054*/ 	.byte	0x00, 0xf0, 0x11, 0x00


	//----- nvinfo : EIATTR_KPARAM_INFO
	.align		4
.L_155:
        /*0058*/ 	.byte	0x04, 0x17
        /*005a*/ 	.short	(.L_157 - .L_156)
.L_156:
        /*005c*/ 	.word	0x00000000
        /*0060*/ 	.short	0x0001
        /*0062*/ 	.short	0x0004
        /*0064*/ 	.byte	0x00, 0xf0, 0x11, 0x00


	//----- nvinfo : EIATTR_KPARAM_INFO
	.align		4
.L_157:
        /*0068*/ 	.byte	0x04, 0x17
        /*006a*/ 	.short	(.L_159 - .L_158)
.L_158:
        /*006c*/ 	.word	0x00000000
        /*0070*/ 	.short	0x0000
        /*0072*/ 	.short	0x0000
        /*0074*/ 	.byte	0x00, 0xf0, 0x11, 0x00


	//----- nvinfo : EIATTR_SPARSE_MMA_MASK
	.align		4
.L_159:
        /*0078*/ 	.byte	0x03, 0x50
        /*007a*/ 	.short	0x0000


	//----- nvinfo : EIATTR_MAXREG_COUNT
	.align		4
        /*007c*/ 	.byte	0x03, 0x1b
        /*007e*/ 	.short	0x00ff


	//----- nvinfo : EIATTR_NUM_BARRIERS
	.align		4
        /*0080*/ 	.byte	0x02, 0x4c
        /*0082*/ 	.byte	0x01
	.zero		1


	//----- nvinfo : EIATTR_MERCURY_ISA_VERSION
	.align		4
        /*0084*/ 	.byte	0x03, 0x5f
        /*0086*/ 	.short	0x0101


	//----- nvinfo : EIATTR_VRC_CTA_INIT_COUNT
	.align		4
        /*0088*/ 	.byte	0x02, 0x4a
	.zero		1
	.zero		1


	//----- nvinfo : EIATTR_EXIT_INSTR_OFFSETS
	.align		4
        /*008c*/ 	.byte	0x04, 0x1c
        /*008e*/ 	.short	(.L_161 - .L_160)


	//   ....[0]....
.L_160:
        /*0090*/ 	.word	0x000002e0


	//   ....[1]....
        /*0094*/ 	.word	0x00000530


	//   ....[2]....
        /*0098*/ 	.word	0x000005c0


	//----- nvinfo : EIATTR_CBANK_PARAM_SIZE
	.align		4
.L_161:
        /*009c*/ 	.byte	0x03, 0x19
        /*009e*/ 	.short	0x0030


	//----- nvinfo : EIATTR_PARAM_CBANK
	.align		4
        /*00a0*/ 	.byte	0x04, 0x0a
        /*00a2*/ 	.short	(.L_163 - .L_162)
	.align		4
.L_162:
        /*00a4*/ 	.word	index@(.nv.constant0._Z10gather_alliiiPKfPKlPKiPf)
        /*00a8*/ 	.short	0x0380
        /*00aa*/ 	.short	0x0030


	//----- nvinfo : EIATTR_SW_WAR
	.align		4
.L_163:
        /*00ac*/ 	.byte	0x04, 0x36
        /*00ae*/ 	.short	(.L_165 - .L_164)
.L_164:
        /*00b0*/ 	.word	0x00000008
.L_165:


//--------------------- .nv.info.center_map       --------------------------
	.section	.nv.info.center_map,"",@"SHT_CUDA_INFO"
	.sectionflags	@""
	.align	4


	//----- nvinfo : EIATTR_CUDA_API_VERSION
	.align		4
        /*0000*/ 	.byte	0x04, 0x37
        /*0002*/ 	.short	(.L_167 - .L_166)
.L_166:
        /*0004*/ 	.word	0x00000082


	//----- nvinfo : EIATTR_KPARAM_INFO
	.align		4
.L_167:
        /*0008*/ 	.byte	0x04, 0x17
        /*000a*/ 	.short	(.L_169 - .L_168)
.L_168:
        /*000c*/ 	.word	0x00000000
        /*0010*/ 	.short	0x0001
        /*0012*/ 	.short	0x0008
        /*0014*/ 	.byte	0x00, 0xf5, 0x21, 0x00


	//----- nvinfo : EIATTR_KPARAM_INFO
	.align		4
.L_169:
        /*0018*/ 	.byte	0x04, 0x17
        /*001a*/ 	.short	(.L_171 - .L_170)
.L_170:
        /*001c*/ 	.word	0x00000000
        /*0020*/ 	.short	0x0000
        /*0022*/ 	.short	0x0000
        /*0024*/ 	.byte	0x00, 0xf0, 0x11, 0x00


	//----- nvinfo : EIATTR_SPARSE_MMA_MASK
	.align		4
.L_171:
        /*0028*/ 	.byte	0x03, 0x50
        /*002a*/ 	.short	0x0000


	//----- nvinfo : EIATTR_MAXREG_COUNT
	.align		4
        /*002c*/ 	.byte	0x03, 0x1b
        /*002e*/ 	.short	0x00ff


	//----- nvinfo : EIATTR_MERCURY_ISA_VERSION
	.align		4
        /*0030*/ 	.byte	0x03, 0x5f
        /*0032*/ 	.short	0x0101


	//----- nvinfo : EIATTR_VRC_CTA_INIT_COUNT
	.align		4
        /*0034*/ 	.byte	0x02, 0x4a
	.zero		1
	.zero		1


	//----- nvinfo : EIATTR_EXIT_INSTR_OFFSETS
	.align		4
        /*0038*/ 	.byte	0x04, 0x1c
        /*003a*/ 	.short	(.L_173 - .L_172)


	//   ....[0]....
.L_172:
        /*003c*/ 	.word	0x00000070


	//   ....[1]....
        /*0040*/ 	.word	0x00000110


	//----- nvinfo : EIATTR_CRS_STACK_SIZE
	.align		4
.L_173:
        /*0044*/ 	.byte	0x04, 0x1e
        /*0046*/ 	.short	(.L_175 - .L_174)
.L_174:
        /*0048*/ 	.word	0x00000000


	//----- nvinfo : EIATTR_CBANK_PARAM_SIZE
	.align		4
.L_175:
        /*004c*/ 	.byte	0x03, 0x19
        /*004e*/ 	.short	0x0010


	//----- nvinfo : EIATTR_PARAM_CBANK
	.align		4
        /*0050*/ 	.byte	0x04, 0x0a
        /*0052*/ 	.short	(.L_177 - .L_176)
	.align		4
.L_176:
        /*0054*/ 	.word	index@(.nv.constant0.center_map)
        /*0058*/ 	.short	0x0380
        /*005a*/ 	.short	0x0010


	//----- nvinfo : EIATTR_SW_WAR
	.align		4
.L_177:
        /*005c*/ 	.byte	0x04, 0x36
        /*005e*/ 	.short	(.L_179 - .L_178)
.L_178:
        /*0060*/ 	.word	0x00000008
.L_179:


//--------------------- .nv.callgraph             --------------------------
	.section	.nv.callgraph,"",@"SHT_CUDA_CALLGRAPH"
	.align	4
	.sectionentsize	8
	.align		4
        /*0000*/ 	.word	0x00000000
	.align		4
        /*0004*/ 	.word	0xffffffff
	.align		4
        /*0008*/ 	.word	0x00000000
	.align		4
        /*000c*/ 	.word	0xfffffffe
	.align		4
        /*0010*/ 	.word	0x00000000
	.align		4
        /*0014*/ 	.word	0xfffffffd
	.align		4
        /*0018*/ 	.word	0x00000000
	.align		4
        /*001c*/ 	.word	0xfffffffc


//--------------------- .text._Z4gemmiiiiPKfS0_PfPKlPKi --------------------------
	.section	.text._Z4gemmiiiiPKfS0_PfPKlPKi,"ax",@progbits
	.align	128
        .global         _Z4gemmiiiiPKfS0_PfPKlPKi
        .type           _Z4gemmiiiiPKfS0_PfPKlPKi,@function
        .size           _Z4gemmiiiiPKfS0_PfPKlPKi,(.L_x_30 - _Z4gemmiiiiPKfS0_PfPKlPKi)
        .other          _Z4gemmiiiiPKfS0_PfPKlPKi,@"STO_CUDA_ENTRY STV_DEFAULT"
_Z4gemmiiiiPKfS0_PfPKlPKi:
.text._Z4gemmiiiiPKfS0_PfPKlPKi:
[----:B------:R-:W-:Y:S01]  /*0000*/  LDC R1, c[0x0][0x37c] ;  /* 0x0000df00ff017b82 */ /* 0x000fe20000000800 */
[----:B------:R-:W0:Y:S01]  /*0010*/  S2R R0, SR_CTAID.Y ;  /* 0x0000000000007919 */ /* 0x000e220000002600 */
[----:B------:R-:W1:Y:S01]  /*0020*/  LDCU UR4, c[0x0][0x384] ;  /* 0x00007080ff0477ac */ /* 0x000e620008000800 */
[----:B------:R-:W-:Y:S01]  /*0030*/  BSSY.RECONVERGENT B0, `(.L_x_0) ;  /* 0x0000032000007945 */ /* 0x000fe20003800200 */
[----:B------:R-:W-:Y:S01]  /*0040*/  MOV R23, 0xffffffff ;  /* 0xffffffff00177802 */ /* 0x000fe20000000f00 */
[----:B------:R-:W0:Y:S01]  /*0050*/  S2R R13, SR_TID.Y ;  /* 0x00000000000d7919 */ /* 0x000e220000002200 */
[----:B------:R-:W2:Y:S01]  /*0060*/  LDCU.64 UR10, c[0x0][0x358] ;  /* 0x00006b00ff0a77ac */ /* 0x000ea20008000a00 */
[----:B------:R-:W3:Y:S01]  /*0070*/  S2R R19, SR_CTAID.X ;  /* 0x0000000000137919 */ /* 0x000ee20000002500 */
[----:B------:R-:W3:Y:S01]  /*0080*/  S2R R14, SR_TID.X ;  /* 0x00000000000e7919 */ /* 0x000ee20000002100 */
[----:B0-----:R-:W-:Y:S02]  /*0090*/  LEA R5, R0, R13, 0x4 ;  /* 0x0000000d00057211 */ /* 0x001fe400078e20ff */
[----:B------:R-:W-:-:S02]  /*00a0*/  MOV R0, 0xffffffff ;  /* 0xffffffff00007802 */ /* 0x000fc40000000f00 */
[----:B-1----:R-:W-:Y:S01]  /*00b0*/  ISETP.GE.AND P0, PT, R5, UR4, PT ;  /* 0x0000000405007c0c */ /* 0x002fe2000bf06270 */
[----:B---3--:R-:W-:-:S12]  /*00c0*/  IMAD R3, R19, 0x10, R14 ;  /* 0x0000001013037824 */ /* 0x008fd800078e020e */
[----:B--2---:R-:W-:Y:S05]  /*00d0*/  @P0 BRA `(.L_x_1) ;  /* 0x00000000009c0947 */ /* 0x004fea0003800000 */
[----:B------:R-:W0:Y:S08]  /*00e0*/  LDC.64 R6, c[0x0][0x3a8] ;  /* 0x0000ea00ff067b82 */ /* 0x000e300000000a00 */
[----:B------:R-:W1:Y:S01]  /*00f0*/  LDC R9, c[0x0][0x380] ;  /* 0x0000e000ff097b82 */ /* 0x000e620000000800 */
[----:B0-----:R-:W-:-:S06]  /*0100*/  IMAD.WIDE.U32 R6, R5, 0x8, R6 ;  /* 0x0000000805067825 */ /* 0x001fcc00078e0006 */
[----:B------:R-:W2:Y:S01]  /*0110*/  LDG.E.64 R6, desc[UR10][R6.64] ;  /* 0x0000000a06067981 */ /* 0x000ea2000c1e1b00 */
[----:B------:R-:W-:Y:S01]  /*0120*/  BSSY.RECONVERGENT B1, `(.L_x_2) ;  /* 0x000001d000017945 */ /* 0x000fe20003800200 */
[----:B-1----:R-:W-:-:S04]  /*0130*/  SHF.R.S32.HI R2, RZ, 0x1f, R9 ;  /* 0x0000001fff027819 */ /* 0x002fc80000011409 */
[----:B--2---:R-:W-:-:S04]  /*0140*/  LOP3.LUT R0, R7, R2, RZ, 0xfc, !PT ;  /* 0x0000000207007212 */ /* 0x004fc800078efcff */
[----:B------:R-:W-:-:S13]  /*0150*/  ISETP.NE.U32.AND P0, PT, R0, RZ, PT ;  /* 0x000000ff0000720c */ /* 0x000fda0003f05070 */
[----:B------:R-:W-:Y:S05]  /*0160*/  @P0 BRA `(.L_x_3) ;  /* 0x0000000000500947 */ /* 0x000fea0003800000 */
[----:B------:R-:W0:Y:S01]  /*0170*/  I2F.U32.RP R0, R9 ;  /* 0x0000000900007306 */ /* 0x000e220000209000 */
[----:B------:R-:W-:-:S07]  /*0180*/  ISETP.NE.U32.AND P1, PT, R9, RZ, PT ;  /* 0x000000ff0900720c */ /* 0x000fce0003f25070 */
[----:B0-----:R-:W0:Y:S02]  /*0190*/  MUFU.RCP R0, R0 ;  /* 0x0000000000007308 */ /* 0x001e240000001000 */
[----:B0-----:R-:W-:-:S06]  /*01a0*/  IADD3 R4, PT, PT, R0, 0xffffffe, RZ ;  /* 0x0ffffffe00047810 */ /* 0x001fcc0007ffe0ff */
[----:B------:R0:W1:Y:S02]  /*01b0*/  F2I.FTZ.U32.TRUNC.NTZ R5, R4 ;  /* 0x0000000400057305 */ /* 0x000064000021f000 */
[----:B0-----:R-:W-:Y:S01]  /*01c0*/  IMAD.MOV.U32 R4, RZ, RZ, RZ ;  /* 0x000000ffff047224 */ /* 0x001fe200078e00ff */
[----:B-1----:R-:W-:-:S05]  /*01d0*/  IADD3 R2, PT, PT, RZ, -R5, RZ ;  /* 0x80000005ff027210 */ /* 0x002fca0007ffe0ff */
[----:B------:R-:W-:-:S04]  /*01e0*/  IMAD R7, R2, R9, RZ ;  /* 0x0000000902077224 */ /* 0x000fc800078e02ff */
[----:B------:R-:W-:-:S06]  /*01f0*/  IMAD.HI.U32 R5, R5, R7, R4 ;  /* 0x0000000705057227 */ /* 0x000fcc00078e0004 */
[----:B------:R-:W-:-:S05]  /*0200*/  IMAD.HI.U32 R5, R5, R6, RZ ;  /* 0x0000000605057227 */ /* 0x000fca00078e00ff */
[----:B------:R-:W-:-:S05]  /*0210*/  IADD3 R5, PT, PT, -R5, RZ, RZ ;  /* 0x000000ff05057210 */ /* 0x000fca0007ffe1ff */
[----:B------:R-:W-:Y:S02]  /*0220*/  IMAD R6, R9, R5, R6 ;  /* 0x0000000509067224 */ /* 0x000fe400078e0206 */
[----:B------:R-:W-:-:S03]  /*0230*/  HFMA2 R5, -RZ, RZ, 0, 0 ;  /* 0x00000000ff057431 */ /* 0x000fc600000001ff */
[----:B------:R-:W-:-:S13]  /*0240*/  ISETP.GE.U32.AND P0, PT, R6, R9, PT ;  /* 0x000000090600720c */ /* 0x000fda0003f06070 */
[----:B------:R-:W-:-:S04]  /*0250*/  @P0 IADD3 R6, PT, PT, R6, -R9, RZ ;  /* 0x8000000906060210 */ /* 0x000fc80007ffe0ff */
[----:B------:R-:W-:-:S13]  /*0260*/  ISETP.GE.U32.AND P0, PT, R6, R9, PT ;  /* 0x000000090600720c */ /* 0x000fda0003f06070 */
[----:B------:R-:W-:Y:S01]  /*0270*/  @P0 IMAD.IADD R6, R6, 0x1, -R9 ;  /* 0x0000000106060824 */ /* 0x000fe200078e0a09 */
[----:B------:R-:W-:-:S04]  /*0280*/  @!P1 LOP3.LUT R6, RZ, R9, RZ, 0x33, !PT ;  /* 0x00000009ff069212 */ /* 0x000fc800078e33ff */
[----:B------:R-:W-:Y:S01]  /*0290*/  MOV R4, R6 ;  /* 0x0000000600047202 */ /* 0x000fe20000000f00 */
[----:B------:R-:W-:Y:S06]  /*02a0*/  BRA `(.L_x_4) ;  /* 0x0000000000107947 */ /* 0x000fec0003800000 */
.L_x_3:
[----:B------:R-:W-:-:S07]  /*02b0*/  MOV R0, 0x2d0 ;  /* 0x000002d000007802 */ /* 0x000fce0000000f00 */
[----:B------:R-:W-:Y:S05]  /*02c0*/  CALL.REL.NOINC `($__internal_0_$__cuda_sm20_rem_s64) ;  /* 0x0000000c00987944 */ /* 0x000fea0003c00000 */
[----:B------:R-:W-:Y:S01]  /*02d0*/  MOV R4, R2 ;  /* 0x0000000200047202 */ /* 0x000fe20000000f00 */
[----:B------:R-:W-:-:S07]  /*02e0*/  IMAD.MOV.U32 R5, RZ, RZ, R7 ;  /* 0x000000ffff057224 */ /* 0x000fce00078e0007 */
.L_x_4:
[----:B------:R-:W-:Y:S05]  /*02f0*/  BSYNC.RECONVERGENT B1 ;  /* 0x0000000000017941 */ /* 0x000fea0003800200 */
.L_x_2:
[----:B------:R-:W0:Y:S02]  /*0300*/  LDCU.64 UR4, c[0x0][0x3b0] ;  /* 0x00007600ff0477ac */ /* 0x000e240008000a00 */
[----:B0-----:R-:W-:-:S04]  /*0310*/  LEA R6, P0, R4, UR4, 0x2 ;  /* 0x0000000404067c11 */ /* 0x001fc8000f8010ff */
[----:B------:R-:W-:-:S05]  /*0320*/  LEA.HI.X R7, R4, UR5, R5, 0x2, P0 ;  /* 0x0000000504077c11 */ /* 0x000fca00080f1405 */
[----:B------:R0:W5:Y:S01]  /*0330*/  LDG.E R23, desc[UR10][R6.64] ;  /* 0x0000000a06177981 */ /* 0x000162000c1e1900 */
[----:B------:R-:W-:-:S07]  /*0340*/  MOV R0, R4 ;  /* 0x0000000400007202 */ /* 0x000fce0000000f00 */
.L_x_1:
[----:B------:R-:W-:Y:S05]  /*0350*/  BSYNC.RECONVERGENT B0 ;  /* 0x0000000000007941 */ /* 0x000fea0003800200 */
.L_x_0:
[----:B-----5:R-:W-:-:S04]  /*0360*/  LOP3.LUT R2, R23, R0, RZ, 0xfc, !PT ;  /* 0x0000000017027212 */ /* 0x020fc800078efcff */
[----:B------:R-:W-:-:S13]  /*0370*/  ISETP.GE.AND P0, PT, R2, RZ, PT ;  /* 0x000000ff0200720c */ /* 0x000fda0003f06270 */
[----:B------:R-:W-:Y:S05]  /*0380*/  @!P0 EXIT ;  /* 0x000000000000894d */ /* 0x000fea0003800000 */
[----:B------:R-:W1:Y:S01]  /*0390*/  LDCU UR7, c[0x0][0x388] ;  /* 0x00007100ff0777ac */ /* 0x000e620008000800 */
[----:B------:R-:W-:Y:S01]  /*03a0*/  HFMA2 R29, -RZ, RZ, 0, 0 ;  /* 0x00000000ff1d7431 */ /* 0x000fe200000001ff */
[----:B-1----:R-:W-:-:S09]  /*03b0*/  UISETP.GE.AND UP0, UPT, UR7, 0x1, UPT ;  /* 0x000000010700788c */ /* 0x002fd2000bf06270 */
[----:B------:R-:W-:Y:S05]  /*03c0*/  BRA.U !UP0, `(.L_x_5) ;  /* 0x0000000d08307547 */ /* 0x000fea000b800000 */
[----:B------:R-:W1:Y:S01]  /*03d0*/  S2UR UR6, SR_CgaCtaId ;  /* 0x00000000000679c3 */ /* 0x000e620000008800 */
[----:B------:R-:W-:Y:S01]  /*03e0*/  UMOV UR4, 0x400 ;  /* 0x0000040000047882 */ /* 0x000fe20000000000 */
[----:B------:R-:W-:Y:S01]  /*03f0*/  UISETP.GE.U32.AND UP0, UPT, UR7, 0x11, UPT ;  /* 0x000000110700788c */ /* 0x000fe2000bf06070 */
[----:B------:R-:W-:Y:S01]  /*0400*/  MOV R29, RZ ;  /* 0x000000ff001d7202 */ /* 0x000fe20000000f00 */
[----:B------:R-:W-:Y:S02]  /*0410*/  UIADD3 UR5, UPT, UPT, UR4, 0x400, URZ ;  /* 0x0000040004057890 */ /* 0x000fe4000fffe0ff */
[----:B------:R-:W-:Y:S02]  /*0420*/  UIADD3 UR8, UPT, UPT, UR7, -0x1, URZ ;  /* 0xffffffff07087890 */ /* 0x000fe4000fffe0ff */
[----:B-1----:R-:W-:Y:S02]  /*0430*/  ULEA UR4, UR6, UR4, 0x18 ;  /* 0x0000000406047291 */ /* 0x002fe4000f8ec0ff */
[----:B------:R-:W-:-:S04]  /*0440*/  ULEA UR5, UR6, UR5, 0x18 ;  /* 0x0000000506057291 */ /* 0x000fc8000f8ec0ff */
[----:B------:R-:W-:Y:S01]  /*0450*/  LEA R2, R13, UR4, 0x6 ;  /* 0x000000040d027c11 */ /* 0x000fe2000f8e30ff */
[----:B------:R-:W-:Y:S01]  /*0460*/  UMOV UR4, URZ ;  /* 0x000000ff00047c82 */ /* 0x000fe20008000000 */
[----:B------:R-:W-:-:S03]  /*0470*/  LEA R16, R14, UR5, 0x2 ;  /* 0x000000050e107c11 */ /* 0x000fc6000f8e10ff */
[----:B------:R-:W-:Y:S01]  /*0480*/  IMAD R22, R14, 0x4, R2 ;  /* 0x000000040e167824 */ /* 0x000fe200078e0202 */
[----:B------:R-:W-:Y:S01]  /*0490*/  LEA R20, R13, R16, 0x6 ;  /* 0x000000100d147211 */ /* 0x000fe200078e30ff */
[----:B------:R-:W-:Y:S06]  /*04a0*/  BRA.U !UP0, `(.L_x_6) ;  /* 0x0000000908087547 */ /* 0x000fec000b800000 */
[----:B------:R-:W1:Y:S01]  /*04b0*/  LDCU UR5, c[0x0][0x38c] ;  /* 0x00007180ff0577ac */ /* 0x000e620008000800 */
[----:B------:R-:W2:Y:S01]  /*04c0*/  LDC R12, c[0x0][0x38c] ;  /* 0x0000e300ff0c7b82 */ /* 0x000ea20000000800 */
[----:B------:R-:W-:Y:S01]  /*04d0*/  IADD3 R5, PT, PT, R13, 0x10, RZ ;  /* 0x000000100d057810 */ /* 0x000fe20007ffe0ff */
[--C-:B------:R-:W-:Y:S01]  /*04e0*/  IMAD R18, R23, UR7, R14.reuse ;  /* 0x0000000717127c24 */ /* 0x100fe2000f8e020e */
[----:B------:R-:W3:Y:S01]  /*04f0*/  LDCU UR9, c[0x0][0x380] ;  /* 0x00007000ff0977ac */ /* 0x000ee20008000800 */
[----:B------:R-:W-:Y:S02]  /*0500*/  MOV R29, RZ ;  /* 0x000000ff001d7202 */ /* 0x000fe40000000f00 */
[----:B------:R-:W-:Y:S01]  /*0510*/  MOV R17, R14 ;  /* 0x0000000e00117202 */ /* 0x000fe20000000f00 */
[----:B------:R-:W-:Y:S01]  /*0520*/  ULEA.HI UR4, UR8, 0x1, URZ, 0x1c ;  /* 0x0000000108047891 */ /* 0x000fe2000f8fe0ff */
[----:B------:R-:W-:Y:S01]  /*0530*/  MOV R15, R13 ;  /* 0x0000000d000f7202 */ /* 0x000fe20000000f00 */
[----:B------:R-:W4:Y:S02]  /*0540*/  LDCU UR6, c[0x0][0x388] ;  /* 0x00007100ff0677ac */ /* 0x000f240008000800 */
[----:B------:R-:W-:Y:S01]  /*0550*/  ULOP3.LUT UR4, UR4, 0x1ffffffe, URZ, 0xc0, !UPT ;  /* 0x1ffffffe04047892 */ /* 0x000fe2000f8ec0ff */
[----:B-1----:R-:W-:-:S03]  /*0560*/  IMAD R4, R5, UR5, R14 ;  /* 0x0000000505047c24 */ /* 0x002fc6000f8e020e */
[----:B------:R-:W-:Y:S01]  /*0570*/  UIADD3 UR4, UPT, UPT, -UR4, URZ, URZ ;  /* 0x000000ff04047290 */ /* 0x000fe2000fffe1ff */
[----:B0-----:R-:W-:Y:S01]  /*0580*/  IMAD R6, R13, UR5, R14 ;  /* 0x000000050d067c24 */ /* 0x001fe2000f8e020e */
[----:B------:R-:W-:Y:S01]  /*0590*/  UMOV UR5, 0x10 ;  /* 0x0000001000057882 */ /* 0x000fe20000000000 */
[----:B---3--:R-:W-:Y:S02]  /*05a0*/  ISETP.GE.AND P1, PT, R23, UR9, PT ;  /* 0x0000000917007c0c */ /* 0x008fe4000bf26270 */
[C---:B------:R-:W-:Y:S01]  /*05b0*/  LEA R21, R19.reuse, R4, 0x4 ;  /* 0x0000000413157211 */ /* 0x040fe200078e20ff */
[----:B------:R-:W-:-:S10]  /*05c0*/  IMAD R19, R19, 0x10, R6 ;  /* 0x0000001013137824 */ /* 0x000fd400078e0206 */
.L_x_7:
[----:B--2---:R-:W-:Y:S01]  /*05d0*/  ISETP.GE.AND P0, PT, R3, R12, PT ;  /* 0x0000000c0300720c */ /* 0x004fe20003f06270 */
[----:B----4-:R-:W-:Y:S01]  /*05e0*/  UMOV UR7, UR6 ;  /* 0x0000000600077c82 */ /* 0x010fe20008000000 */
[----:B------:R-:W0:Y:S01]  /*05f0*/  LDC.64 R10, c[0x0][0x390] ;  /* 0x0000e400ff0a7b82 */ /* 0x000e220000000a00 */
[----:B------:R-:W-:Y:S01]  /*0600*/  ISETP.GE.OR P2, PT, R17, UR7, P1 ;  /* 0x0000000711007c0c */ /* 0x000fe20008f46670 */
[----:B------:R-:W-:Y:S01]  /*0610*/  HFMA2 R28, -RZ, RZ, 0, 0 ;  /* 0x00000000ff1c7431 */ /* 0x000fe200000001ff */
[----:B------:R-:W-:Y:S01]  /*0620*/  ISETP.GE.OR P3, PT, R15, UR7, P0 ;  /* 0x000000070f007c0c */ /* 0x000fe20008766670 */
[----:B------:R-:W-:-:S12]  /*0630*/  IMAD.MOV.U32 R7, RZ, RZ, RZ ;  /* 0x000000ffff077224 */ /* 0x000fd800078e00ff */
[----:B------:R-:W1:Y:S01]  /*0640*/  @!P3 LDC.64 R4, c[0x0][0x398] ;  /* 0x0000e600ff04bb82 */ /* 0x000e620000000a00 */
[----:B0-----:R-:W-:-:S05]  /*0650*/  IMAD.WIDE R10, R18, 0x4, R10 ;  /* 0x00000004120a7825 */ /* 0x001fca00078e020a */
[----:B------:R-:W2:Y:S01]  /*0660*/  @!P2 LDG.E.CONSTANT R28, desc[UR10][R10.64] ;  /* 0x0000000a0a1ca981 */ /* 0x000ea2000c1e9900 */
[----:B-1----:R-:W-:-:S05]  /*0670*/  @!P3 IMAD.WIDE R24, R19, 0x4, R4 ;  /* 0x000000041318b825 */ /* 0x002fca00078e0204 */
[----:B------:R0:W3:Y:S01]  /*0680*/  @!P3 LDG.E.CONSTANT R7, desc[UR10][R24.64] ;  /* 0x0000000a1807b981 */ /* 0x0000e2000c1e9900 */
[----:B------:R-:W-:-:S04]  /*0690*/  IADD3 R4, PT, PT, R15, 0x10, RZ ;  /* 0x000000100f047810 */ /* 0x000fc80007ffe0ff */
[----:B------:R-:W-:Y:S02]  /*06a0*/  ISETP.GE.OR P0, PT, R4, UR7, P0 ;  /* 0x0000000704007c0c */ /* 0x000fe40008706670 */
[----:B------:R-:W-:-:S11]  /*06b0*/  IADD3 R4, PT, PT, R17, 0x10, RZ ;  /* 0x0000001011047810 */ /* 0x000fd60007ffe0ff */
[----:B------:R-:W1:Y:S01]  /*06c0*/  @!P0 LDC.64 R8, c[0x0][0x398] ;  /* 0x0000e600ff088b82 */ /* 0x000e620000000a00 */
[----:B------:R-:W-:Y:S01]  /*06d0*/  ISETP.GE.OR P2, PT, R4, UR7, P1 ;  /* 0x0000000704007c0c */ /* 0x000fe20008f46670 */
[----:B------:R-:W-:Y:S01]  /*06e0*/  IMAD.MOV.U32 R27, RZ, RZ, RZ ;  /* 0x000000ffff1b7224 */ /* 0x000fe200078e00ff */
[----:B0-----:R-:W-:-:S11]  /*06f0*/  MOV R25, RZ ;  /* 0x000000ff00197202 */ /* 0x001fd60000000f00 */
[----:B------:R0:W4:Y:S01]  /*0700*/  @!P2 LDG.E.CONSTANT R27, desc[UR10][R10.64+0x40] ;  /* 0x0000400a0a1ba981 */ /* 0x000122000c1e9900 */
[----:B-1----:R-:W-:-:S05]  /*0710*/  @!P0 IMAD.WIDE R8, R21, 0x4, R8 ;  /* 0x0000000415088825 */ /* 0x002fca00078e0208 */
[----:B------:R1:W5:Y:S04]  /*0720*/  @!P0 LDG.E.CONSTANT R25, desc[UR10][R8.64] ;  /* 0x0000000a08198981 */ /* 0x000368000c1e9900 */
[----:B--2---:R-:W-:Y:S04]  /*0730*/  STS [R22], R28 ;  /* 0x0000001c16007388 */ /* 0x004fe80000000800 */
[----:B---3--:R-:W-:Y:S01]  /*0740*/  STS [R20], R7 ;  /* 0x0000000714007388 */ /* 0x008fe20000000800 */
[----:B------:R-:W-:Y:S06]  /*0750*/  BAR.SYNC.DEFER_BLOCKING 0x0 ;  /* 0x0000000000007b1d */ /* 0x000fec0000010000 */
[----:B------:R-:W-:Y:S04]  /*0760*/  LDS R26, [R16] ;  /* 0x00000000101a7984 */ /* 0x000fe80000000800 */
[----:B------:R-:W2:Y:S04]  /*0770*/  LDS.128 R4, [R2] ;  /* 0x0000000002047984 */ /* 0x000ea80000000c00 */
[----:B------:R-:W3:Y:S04]  /*0780*/  LDS R24, [R16+0x40] ;  /* 0x0000400010187984 */ /* 0x000ee80000000800 */
[----:B0-----:R-:W-:Y:S04]  /*0790*/  LDS R10, [R16+0x100] ;  /* 0x00010000100a7984 */ /* 0x001fe80000000800 */
[----:B------:R-:W-:Y:S04]  /*07a0*/  LDS R11, [R16+0x140] ;  /* 0x00014000100b7984 */ /* 0x000fe80000000800 */
[----:B-1----:R-:W-:Y:S04]  /*07b0*/  LDS R8, [R16+0x180] ;  /* 0x0001800010087984 */ /* 0x002fe80000000800 */
[----:B------:R-:W-:Y:S01]  /*07c0*/  LDS R9, [R16+0x1c0] ;  /* 0x0001c00010097984 */ /* 0x000fe20000000800 */
[----:B--2---:R-:W-:-:S03]  /*07d0*/  FFMA R4, R4, R26, R29 ;  /* 0x0000001a04047223 */ /* 0x004fc6000000001d */
[----:B------:R-:W0:Y:S04]  /*07e0*/  LDS R26, [R16+0x80] ;  /* 0x00008000101a7984 */ /* 0x000e280000000800 */
[----:B------:R-:W1:Y:S01]  /*07f0*/  LDS R29, [R16+0xc0] ;  /* 0x0000c000101d7984 */ /* 0x000e620000000800 */
[----:B---3--:R-:W-:-:S04]  /*0800*/  FFMA R5, R24, R5, R4 ;  /* 0x0000000518057223 */ /* 0x008fc80000000004 */
[----:B0-----:R-:W-:-:S04]  /*0810*/  FFMA R6, R26, R6, R5 ;  /* 0x000000061a067223 */ /* 0x001fc80000000005 */
[----:B-1----:R-:W-:Y:S02]  /*0820*/  FFMA R29, R29, R7, R6 ;  /* 0x000000071d1d7223 */ /* 0x002fe40000000006 */
[----:B------:R-:W0:Y:S02]  /*0830*/  LDS.128 R4, [R2+0x10] ;  /* 0x0000100002047984 */ /* 0x000e240000000c00 */
[----:B0-----:R-:W-:Y:S02]  /*0840*/  FFMA R4, R4, R10, R29 ;  /* 0x0000000a04047223 */ /* 0x001fe4000000001d */
[----:B------:R-:W-:Y:S02]  /*0850*/  LDS R29, [R16+0x380] ;  /* 0x00038000101d7984 */ /* 0x000fe40000000800 */
[----:B------:R-:W-:Y:S02]  /*0860*/  FFMA R5, R11, R5, R4 ;  /* 0x000000050b057223 */ /* 0x000fe40000000004 */
[----:B------:R-:W-:Y:S02]  /*0870*/  LDS R11, [R16+0x240] ;  /* 0x00024000100b7984 */ /* 0x000fe40000000800 */
[----:B------:R-:W-:-:S02]  /*0880*/  FFMA R6, R8, R6, R5 ;  /* 0x0000000608067223 */ /* 0x000fc40000000005 */
[----:B------:R-:W-:Y:S02]  /*0890*/  LDS R8, [R16+0x200] ;  /* 0x0002000010087984 */ /* 0x000fe40000000800 */
[----:B------:R-:W-:Y:S02]  /*08a0*/  FFMA R9, R9, R7, R6 ;  /* 0x0000000709097223 */ /* 0x000fe40000000006 */
[----:B------:R-:W0:Y:S02]  /*08b0*/  LDS.128 R4, [R2+0x20] ;  /* 0x0000200002047984 */ /* 0x000e240000000c00 */
[----:B0-----:R-:W-:Y:S02]  /*08c0*/  FFMA R4, R4, R8, R9 ;  /* 0x0000000804047223 */ /* 0x001fe40000000009 */
[----:B------:R-:W0:Y:S04]  /*08d0*/  LDS R8, [R16+0x280] ;  /* 0x0002800010087984 */ /* 0x000e280000000800 */
[----:B------:R-:W1:Y:S01]  /*08e0*/  LDS R9, [R16+0x2c0] ;  /* 0x0002c00010097984 */ /* 0x000e620000000800 */
[----:B------:R-:W-:-:S03]  /*08f0*/  FFMA R5, R11, R5, R4 ;  /* 0x000000050b057223 */ /* 0x000fc60000000004 */
[----:B------:R-:W-:Y:S01]  /*0900*/  LDS R11, [R16+0x340] ;  /* 0x00034000100b7984 */ /* 0x000fe20000000800 */
[----:B0-----:R-:W-:-:S03]  /*0910*/  FFMA R6, R8, R6, R5 ;  /* 0x0000000608067223 */ /* 0x001fc60000000005 */
[----:B------:R-:W-:Y:S01]  /*0920*/  LDS R8, [R16+0x300] ;  /* 0x0003000010087984 */ /* 0x000fe20000000800 */
[----:B-1----:R-:W-:-:S03]  /*0930*/  FFMA R9, R9, R7, R6 ;  /* 0x0000000709097223 */ /* 0x002fc60000000006 */
[----:B------:R-:W0:Y:S02]  /*0940*/  LDS.128 R4, [R2+0x30] ;  /* 0x0000300002047984 */ /* 0x000e240000000c00 */
[----:B0-----:R-:W-:Y:S02]  /*0950*/  FFMA R8, R4, R8, R9 ;  /* 0x0000000804087223 */ /* 0x001fe40000000009 */
[----:B------:R-:W0:Y:S01]  /*0960*/  LDS R4, [R16+0x3c0] ;  /* 0x0003c00010047984 */ /* 0x000e220000000800 */
[----:B------:R-:W-:Y:S06]  /*0970*/  BAR.SYNC.DEFER_BLOCKING 0x0 ;  /* 0x0000000000007b1d */ /* 0x000fec0000010000 */
[----:B----4-:R-:W-:Y:S04]  /*0980*/  STS [R22], R27 ;  /* 0x0000001b16007388 */ /* 0x010fe80000000800 */
[----:B-----5:R-:W-:Y:S01]  /*0990*/  STS [R20], R25 ;  /* 0x0000001914007388 */ /* 0x020fe20000000800 */
[----:B------:R-:W-:Y:S01]  /*09a0*/  BAR.SYNC.DEFER_BLOCKING 0x0 ;  /* 0x0000000000007b1d */ /* 0x000fe20000010000 */
[----:B------:R-:W-:-:S05]  /*09b0*/  FFMA R28, R11, R5, R8 ;  /* 0x000000050b1c7223 */ /* 0x000fca0000000008 */
[----:B------:R-:W-:Y:S04]  /*09c0*/  LDS R24, [R16] ;  /* 0x0000000010187984 */ /* 0x000fe80000000800 */
[----:B------:R-:W1:Y:S04]  /*09d0*/  LDS.128 R8, [R2] ;  /* 0x0000000002087984 */ /* 0x000e680000000c00 */
[----:B------:R-:W2:Y:S01]  /*09e0*/  LDS R26, [R16+0x40] ;  /* 0x00004000101a7984 */ /* 0x000ea20000000800 */
[----:B------:R-:W-:-:S03]  /*09f0*/  FFMA R5, R29, R6, R28 ;  /* 0x000000061d057223 */ /* 0x000fc6000000001c */
[----:B------:R-:W3:Y:S01]  /*0a00*/  LDS R29, [R16+0x80] ;  /* 0x00008000101d7984 */ /* 0x000ee20000000800 */
[----:B0-----:R-:W-:-:S03]  /*0a10*/  FFMA R5, R4, R7, R5 ;  /* 0x0000000704057223 */ /* 0x001fc60000000005 */
[----:B------:R-:W-:Y:S04]  /*0a20*/  LDS R25, [R16+0x180] ;  /* 0x0001800010197984 */ /* 0x000fe80000000800 */
[----:B------:R-:W-:Y:S01]  /*0a30*/  LDS R27, [R16+0x200] ;  /* 0x00020000101b7984 */ /* 0x000fe20000000800 */
[----:B-1----:R-:W-:-:S03]  /*0a40*/  FFMA R5, R8, R24, R5 ;  /* 0x0000001808057223 */ /* 0x002fc60000000005 */
[----:B------:R-:W0:Y:S01]  /*0a50*/  LDS R8, [R16+0xc0] ;  /* 0x0000c00010087984 */ /* 0x000e220000000800 */
[----:B--2---:R-:W-:-:S03]  /*0a60*/  FFMA R26, R26, R9, R5 ;  /* 0x000000091a1a7223 */ /* 0x004fc60000000005 */
[----:B------:R-:W-:Y:S04]  /*0a70*/  LDS R9, [R16+0x100] ;  /* 0x0001000010097984 */ /* 0x000fe80000000800 */
[----:B------:R-:W1:Y:S04]  /*0a80*/  LDS.128 R4, [R2+0x10] ;  /* 0x0000100002047984 */ /* 0x000e680000000c00 */
[----:B------:R-:W2:Y:S01]  /*0a90*/  LDS R24, [R16+0x140] ;  /* 0x0001400010187984 */ /* 0x000ea20000000800 */
[----:B---3--:R-:W-:-:S04]  /*0aa0*/  FFMA R29, R29, R10, R26 ;  /* 0x0000000a1d1d7223 */ /* 0x008fc8000000001a */
[----:B0-----:R-:W-:-:S04]  /*0ab0*/  FFMA R11, R8, R11, R29 ;  /* 0x0000000b080b7223 */ /* 0x001fc8000000001d */
[----:B-1----:R-:W-:Y:S02]  /*0ac0*/  FFMA R9, R4, R9, R11 ;  /* 0x0000000904097223 */ /* 0x002fe4000000000b */
[----:B------:R-:W0:Y:S02]  /*0ad0*/  LDS R4, [R16+0x1c0] ;  /* 0x0001c00010047984 */ /* 0x000e240000000800 */
[----:B--2---:R-:W-:Y:S02]  /*0ae0*/  FFMA R26, R24, R5, R9 ;  /* 0x00000005181a7223 */ /* 0x004fe40000000009 */
[----:B------:R-:W1:Y:S04]  /*0af0*/  LDS.128 R8, [R2+0x20] ;  /* 0x0000200002087984 */ /* 0x000e680000000c00 */
[----:B------:R-:W2:Y:S01]  /*0b00*/  LDS R24, [R16+0x240] ;  /* 0x0002400010187984 */ /* 0x000ea20000000800 */
[----:B------:R-:W-:-:S03]  /*0b10*/  FFMA R5, R25, R6, R26 ;  /* 0x0000000619057223 */ /* 0x000fc6000000001a */
[----:B------:R-:W3:Y:S01]  /*0b20*/  LDS R25, [R16+0x280] ;  /* 0x0002800010197984 */ /* 0x000ee20000000800 */
[----:B0-----:R-:W-:-:S04]  /*0b30*/  FFMA R5, R4, R7, R5 ;  /* 0x0000000704057223 */ /* 0x001fc80000000005 */
[----:B-1----:R-:W-:Y:S02]  /*0b40*/  FFMA R5, R8, R27, R5 ;  /* 0x0000001b08057223 */ /* 0x002fe40000000005 */
[----:B------:R-:W0:Y:S02]  /*0b50*/  LDS R8, [R16+0x2c0] ;  /* 0x0002c00010087984 */ /* 0x000e240000000800 */
[----:B--2---:R-:W-:Y:S02]  /*0b60*/  FFMA R24, R24, R9, R5 ;  /* 0x0000000918187223 */ /* 0x004fe40000000005 */
[----:B------:R-:W-:Y:S04]  /*0b70*/  LDS R9, [R16+0x300] ;  /* 0x0003000010097984 */ /* 0x000fe80000000800 */
[----:B------:R-:W1:Y:S01]  /*0b80*/  LDS.128 R4, [R2+0x30] ;  /* 0x0000300002047984 */ /* 0x000e620000000c00 */
[----:B---3--:R-:W-:-:S03]  /*0b90*/  FFMA R25, R25, R10, R24 ;  /* 0x0000000a19197223 */ /* 0x008fc60000000018 */
[----:B------:R-:W2:Y:S04]  /*0ba0*/  LDS R27, [R16+0x340] ;  /* 0x00034000101b7984 */ /* 0x000ea80000000800 */
[----:B------:R-:W3:Y:S04]  /*0bb0*/  LDS R24, [R16+0x380] ;  /* 0x0003800010187984 */ /* 0x000ee80000000800 */
[----:B------:R-:W4:Y:S01]  /*0bc0*/  LDS R10, [R16+0x3c0] ;  /* 0x0003c000100a7984 */ /* 0x000f220000000800 */
[----:B------:R-:W-:-:S04]  /*0bd0*/  UIADD3 UR4, UPT, UPT, UR4, 0x2, URZ ;  /* 0x0000000204047890 */ /* 0x000fc8000fffe0ff */
[----:B------:R-:W-:Y:S01]  /*0be0*/  UISETP.NE.AND UP0, UPT, UR4, URZ, UPT ;  /* 0x000000ff0400728c */ /* 0x000fe2000bf05270 */
[----:B0-----:R-:W-:-:S04]  /*0bf0*/  FFMA R11, R8, R11, R25 ;  /* 0x0000000b080b7223 */ /* 0x001fc80000000019 */
[----:B-1----:R-:W-:-:S04]  /*0c00*/  FFMA R4, R4, R9, R11 ;  /* 0x0000000904047223 */ /* 0x002fc8000000000b */
[----:B--2---:R-:W-:-:S04]  /*0c10*/  FFMA R5, R27, R5, R4 ;  /* 0x000000051b057223 */ /* 0x004fc80000000004 */
[----:B---3--:R-:W-:Y:S01]  /*0c20*/  FFMA R5, R24, R6, R5 ;  /* 0x0000000618057223 */ /* 0x008fe20000000005 */
[----:B------:R-:W-:Y:S01]  /*0c30*/  IADD3 R15, PT, PT, R15, 0x20, RZ ;  /* 0x000000200f0f7810 */ /* 0x000fe20007ffe0ff */
[----:B------:R-:W-:Y:S01]  /*0c40*/  VIADD R18, R18, 0x20 ;  /* 0x0000002012127836 */ /* 0x000fe20000000000 */
[----:B------:R-:W-:Y:S01]  /*0c50*/  IADD3 R17, PT, PT, R17, 0x20, RZ ;  /* 0x0000002011117810 */ /* 0x000fe20007ffe0ff */
[----:B----4-:R-:W-:Y:S01]  /*0c60*/  FFMA R29, R10, R7, R5 ;  /* 0x000000070a1d7223 */ /* 0x010fe20000000005 */
[C---:B------:R-:W-:Y:S02]  /*0c70*/  LEA R19, R12.reuse, R19, 0x5 ;  /* 0x000000130c137211 */ /* 0x040fe400078e28ff */
[----:B------:R-:W-:Y:S01]  /*0c80*/  LEA R21, R12, R21, 0x5 ;  /* 0x000000150c157211 */ /* 0x000fe200078e28ff */
[----:B------:R-:W-:Y:S01]  /*0c90*/  UIADD3 UR5, UPT, UPT, UR5, 0x20, URZ ;  /* 0x0000002005057890 */ /* 0x000fe2000fffe0ff */
[----:B------:R-:W-:Y:S06]  /*0ca0*/  BAR.SYNC.DEFER_BLOCKING 0x0 ;  /* 0x0000000000007b1d */ /* 0x000fec0000010000 */
[----:B------:R-:W-:Y:S05]  /*0cb0*/  BRA.U UP0, `(.L_x_7) ;  /* 0xfffffff900447547 */ /* 0x000fea000b83ffff */
[----:B------:R-:W-:-:S12]  /*0cc0*/  UIADD3 UR4, UPT, UPT, UR5, -0x10, URZ ;  /* 0xfffffff005047890 */ /* 0x000fd8000fffe0ff */
.L_x_6:
[----:B------:R-:W-:-:S09]  /*0cd0*/  ULOP3.LUT UP0, URZ, UR8, 0x10, URZ, 0xc0, !UPT ;  /* 0x0000001008ff7892 */ /* 0x000fd2000f80c0ff */
[----:B------:R-:W-:Y:S05]  /*0ce0*/  BRA.U UP0, `(.L_x_5) ;  /* 0x0000000100e87547 */ /* 0x000fea000b800000 */
[----:B------:R-:W1:Y:S01]  /*0cf0*/  LDCU UR6, c[0x0][0x38c] ;  /* 0x00007180ff0677ac */ /* 0x000e620008000800 */
[----:B------:R-:W-:Y:S01]  /*0d00*/  IADD3 R14, PT, PT, R14, UR4, RZ ;  /* 0x000000040e0e7c10 */ /* 0x000fe2000fffe0ff */
[----:B0-----:R-:W-:Y:S02]  /*0d10*/  VIADD R6, R13, UR4 ;  /* 0x000000040d067c36 */ /* 0x001fe40008000000 */
[----:B------:R-:W-:Y:S01]  /*0d20*/  HFMA2 R15, -RZ, RZ, 0, 0 ;  /* 0x00000000ff0f7431 */ /* 0x000fe200000001ff */
[----:B------:R-:W0:Y:S01]  /*0d30*/  LDCU UR5, c[0x0][0x380] ;  /* 0x00007000ff0577ac */ /* 0x000e220008000800 */
[----:B------:R-:W-:Y:S02]  /*0d40*/  ISETP.GE.AND P0, PT, R14, UR7, PT ;  /* 0x000000070e007c0c */ /* 0x000fe4000bf06270 */
[----:B------:R-:W-:Y:S02]  /*0d50*/  MOV R21, RZ ;  /* 0x000000ff00157202 */ /* 0x000fe40000000f00 */
[----:B-1----:R-:W-:-:S02]  /*0d60*/  ISETP.GE.AND P1, PT, R3, UR6, PT ;  /* 0x0000000603007c0c */ /* 0x002fc4000bf26270 */
[----:B0-----:R-:W-:Y:S02]  /*0d70*/  ISETP.GE.OR P0, PT, R23, UR5, P0 ;  /* 0x0000000517007c0c */ /* 0x001fe40008706670 */
[----:B------:R-:W-:-:S11]  /*0d80*/  ISETP.GE.OR P1, PT, R6, UR7, P1 ;  /* 0x0000000706007c0c */ /* 0x000fd60008f26670 */
[----:B------:R-:W0:Y:S01]  /*0d90*/  @!P0 LDC.64 R8, c[0x0][0x390] ;  /* 0x0000e400ff088b82 */ /* 0x000e220000000a00 */
[----:B------:R-:W-:Y:S02]  /*0da0*/  @!P0 IMAD R23, R23, UR7, R14 ;  /* 0x0000000717178c24 */ /* 0x000fe4000f8e020e */
[----:B------:R-:W-:-:S05]  /*0db0*/  @!P1 IMAD R13, R6, UR6, R3 ;  /* 0x00000006060d9c24 */ /* 0x000fca000f8e0203 */
[----:B------:R-:W1:Y:S01]  /*0dc0*/  @!P1 LDC.64 R4, c[0x0][0x398] ;  /* 0x0000e600ff049b82 */ /* 0x000e620000000a00 */
[----:B0-----:R-:W-:-:S05]  /*0dd0*/  @!P0 IMAD.WIDE R8, R23, 0x4, R8 ;  /* 0x0000000417088825 */ /* 0x001fca00078e0208 */
[----:B------:R-:W2:Y:S01]  /*0de0*/  @!P0 LDG.E.CONSTANT R15, desc[UR10][R8.64] ;  /* 0x0000000a080f8981 */ /* 0x000ea2000c1e9900 */
[----:B-1----:R-:W-:-:S05]  /*0df0*/  @!P1 IMAD.WIDE R12, R13, 0x4, R4 ;  /* 0x000000040d0c9825 */ /* 0x002fca00078e0204 */
[----:B------:R-:W3:Y:S04]  /*0e00*/  @!P1 LDG.E.CONSTANT R21, desc[UR10][R12.64] ;  /* 0x0000000a0c159981 */ /* 0x000ee8000c1e9900 */
[----:B--2---:R-:W-:Y:S04]  /*0e10*/  STS [R22], R15 ;  /* 0x0000000f16007388 */ /* 0x004fe80000000800 */
[----:B---3--:R-:W-:Y:S01]  /*0e20*/  STS [R20], R21 ;  /* 0x0000001514007388 */ /* 0x008fe20000000800 */
[----:B------:R-:W-:Y:S06]  /*0e30*/  BAR.SYNC.DEFER_BLOCKING 0x0 ;  /* 0x0000000000007b1d */ /* 0x000fec0000010000 */
[----:B------:R-:W-:Y:S04]  /*0e40*/  LDS R14, [R16] ;  /* 0x00000000100e7984 */ /* 0x000fe80000000800 */
[----:B------:R-:W0:Y:S04]  /*0e50*/  LDS.128 R4, [R2] ;  /* 0x0000000002047984 */ /* 0x000e280000000c00 */
[----:B------:R-:W1:Y:S04]  /*0e60*/  LDS R23, [R16+0x40] ;  /* 0x0000400010177984 */ /* 0x000e680000000800 */
[----:B------:R-:W2:Y:S04]  /*0e70*/  LDS R25, [R16+0x80] ;  /* 0x0000800010197984 */ /* 0x000ea80000000800 */
[----:B------:R-:W3:Y:S04]  /*0e80*/  LDS R26, [R16+0xc0] ;  /* 0x0000c000101a7984 */ /* 0x000ee80000000800 */
[----:B------:R-:W-:Y:S04]  /*0e90*/  LDS R17, [R16+0x100] ;  /* 0x0001000010117984 */ /* 0x000fe80000000800 */
[----:B------:R-:W4:Y:S04]  /*0ea0*/  LDS.128 R8, [R2+0x10] ;  /* 0x0000100002087984 */ /* 0x000f280000000c00 */
[----:B------:R-:W5:Y:S04]  /*0eb0*/  LDS R18, [R16+0x140] ;  /* 0x0001400010127984 */ /* 0x000f680000000800 */
[----:B------:R-:W5:Y:S04]  /*0ec0*/  LDS R19, [R16+0x180] ;  /* 0x0001800010137984 */ /* 0x000f680000000800 */
[----:B------:R-:W5:Y:S04]  /*0ed0*/  LDS R20, [R16+0x1c0] ;  /* 0x0001c00010147984 */ /* 0x000f680000000800 */
[----:B------:R-:W-:Y:S01]  /*0ee0*/  LDS R21, [R16+0x200] ;  /* 0x0002000010157984 */ /* 0x000fe20000000800 */
[----:B0-----:R-:W-:-:S03]  /*0ef0*/  FFMA R4, R4, R14, R29 ;  /* 0x0000000e04047223 */ /* 0x001fc6000000001d */
[----:B------:R-:W-:Y:S04]  /*0f00*/  LDS R22, [R16+0x240] ;  /* 0x0002400010167984 */ /* 0x000fe80000000800 */
[----:B------:R-:W0:Y:S01]  /*0f10*/  LDS.128 R12, [R2+0x20] ;  /* 0x00002000020c7984 */ /* 0x000e220000000c00 */
[----:B-1----:R-:W-:-:S03]  /*0f20*/  FFMA R4, R23, R5, R4 ;  /* 0x0000000517047223 */ /* 0x002fc60000000004 */
[----:B------:R-:W1:Y:S01]  /*0f30*/  LDS R23, [R16+0x280] ;  /* 0x0002800010177984 */ /* 0x000e620000000800 */
[----:B--2---:R-:W-:-:S03]  /*0f40*/  FFMA R25, R25, R6, R4 ;  /* 0x0000000619197223 */ /* 0x004fc60000000004 */
[----:B------:R-:W2:Y:S01]  /*0f50*/  LDS R24, [R16+0x2c0] ;  /* 0x0002c00010187984 */ /* 0x000ea20000000800 */
[----:B---3--:R-:W-:-:S03]  /*0f60*/  FFMA R27, R26, R7, R25 ;  /* 0x000000071a1b7223 */ /* 0x008fc60000000019 */
[----:B------:R-:W-:Y:S04]  /*0f70*/  LDS R25, [R16+0x300] ;  /* 0x0003000010197984 */ /* 0x000fe80000000800 */
[----:B------:R-:W3:Y:S01]  /*0f80*/  LDS.128 R4, [R2+0x30] ;  /* 0x0000300002047984 */ /* 0x000ee20000000c00 */
[----:B----4-:R-:W-:-:S03]  /*0f90*/  FFMA R27, R8, R17, R27 ;  /* 0x00000011081b7223 */ /* 0x010fc6000000001b */
[----:B------:R-:W4:Y:S04]  /*0fa0*/  LDS R26, [R16+0x340] ;  /* 0x00034000101a7984 */ /* 0x000f280000000800 */
[----:B------:R-:W4:Y:S01]  /*0fb0*/  LDS R17, [R16+0x380] ;  /* 0x0003800010117984 */ /* 0x000f220000000800 */
[----:B-----5:R-:W-:-:S03]  /*0fc0*/  FFMA R18, R18, R9, R27 ;  /* 0x0000000912127223 */ /* 0x020fc6000000001b */
[----:B------:R-:W5:Y:S01]  /*0fd0*/  LDS R8, [R16+0x3c0] ;  /* 0x0003c00010087984 */ /* 0x000f620000000800 */
[----:B------:R-:W-:-:S04]  /*0fe0*/  FFMA R19, R19, R10, R18 ;  /* 0x0000000a13137223 */ /* 0x000fc80000000012 */
[----:B------:R-:W-:-:S04]  /*0ff0*/  FFMA R11, R20, R11, R19 ;  /* 0x0000000b140b7223 */ /* 0x000fc80000000013 */
[----:B0-----:R-:W-:-:S04]  /*1000*/  FFMA R11, R12, R21, R11 ;  /* 0x000000150c0b7223 */ /* 0x001fc8000000000b */
[----:B------:R-:W-:-:S04]  /*1010*/  FFMA R22, R22, R13, R11 ;  /* 0x0000000d16167223 */ /* 0x000fc8000000000b */
[----:B-1----:R-:W-:-:S04]  /*1020*/  FFMA R23, R23, R14, R22 ;  /* 0x0000000e17177223 */ /* 0x002fc80000000016 */
[----:B--2---:R-:W-:-:S04]  /*1030*/  FFMA R15, R24, R15, R23 ;  /* 0x0000000f180f7223 */ /* 0x004fc80000000017 */
[----:B---3--:R-:W-:-:S04]  /*1040*/  FFMA R15, R4, R25, R15 ;  /* 0x00000019040f7223 */ /* 0x008fc8000000000f */
[----:B----4-:R-:W-:-:S04]  /*1050*/  FFMA R26, R26, R5, R15 ;  /* 0x000000051a1a7223 */ /* 0x010fc8000000000f */
[----:B------:R-:W-:-:S04]  /*1060*/  FFMA R17, R17, R6, R26 ;  /* 0x0000000611117223 */ /* 0x000fc8000000001a */
[----:B-----5:R-:W-:Y:S01]  /*1070*/  FFMA R29, R8, R7, R17 ;  /* 0x00000007081d7223 */ /* 0x020fe20000000011 */
[----:B------:R-:W-:Y:S06]  /*1080*/  BAR.SYNC.DEFER_BLOCKING 0x0 ;  /* 0x0000000000007b1d */ /* 0x000fec0000010000 */
.L_x_5:
[----:B------:R-:W1:Y:S01]  /*1090*/  LDCU UR4, c[0x0][0x38c] ;  /* 0x00007180ff0477ac */ /* 0x000e620008000800 */
[----:B------:R-:W2:Y:S01]  /*10a0*/  LDCU UR5, c[0x0][0x380] ;  /* 0x00007000ff0577ac */ /* 0x000ea20008000800 */
[----:B-1----:R-:W-:-:S04]  /*10b0*/  ISETP.GE.AND P0, PT, R3, UR4, PT ;  /* 0x0000000403007c0c */ /* 0x002fc8000bf06270 */
[----:B--2---:R-:W-:-:S13]  /*10c0*/  ISETP.GE.OR P0, PT, R0, UR5, P0 ;  /* 0x0000000500007c0c */ /* 0x004fda0008706670 */
[----:B------:R-:W-:Y:S05]  /*10d0*/  @P0 EXIT ;  /* 0x000000000000094d */ /* 0x000fea0003800000 */
[----:B------:R-:W1:Y:S01]  /*10e0*/  LDC.64 R4, c[0x0][0x3a0] ;  /* 0x0000e800ff047b82 */ /* 0x000e620000000a00 */
[----:B------:R-:W-:-:S04]  /*10f0*/  IMAD R3, R0, UR4, R3 ;  /* 0x0000000400037c24 */ /* 0x000fc8000f8e0203 */
[----:B-1----:R-:W-:-:S05]  /*1100*/  IMAD.WIDE R2, R3, 0x4, R4 ;  /* 0x0000000403027825 */ /* 0x002fca00078e0204 */
[----:B------:R-:W-:Y:S01]  /*1110*/  REDG.E.ADD.F32.FTZ.RN.STRONG.GPU desc[UR10][R2.64], R29 ;  /* 0x0000001d020079a6 */ /* 0x000fe2000c12f30a */
[----:B------:R-:W-:Y:S05]  /*1120*/  EXIT ;  /* 0x000000000000794d */ /* 0x000fea0003800000 */
        .weak           $__internal_0_$__cuda_sm20_rem_s64
        .type           $__internal_0_$__cuda_sm20_rem_s64,@function
        .size           $__internal_0_$__cuda_sm20_rem_s64,(.L_x_30 - $__internal_0_$__cuda_sm20_rem_s64)
$__internal_0_$__cuda_sm20_rem_s64:
[----:B------:R-:W0:Y:S01]  /*1130*/  LDC R8, c[0x0][0x380] ;  /* 0x0000e000ff087b82 */ /* 0x000e220000000800 */
[----:B------:R-:W-:Y:S02]  /*1140*/  ISETP.GE.AND P0, PT, R2, RZ, PT ;  /* 0x000000ff0200720c */ /* 0x000fe40003f06270 */
[----:B0-----:R-:W-:-:S04]  /*1150*/  IADD3 R5, P1, PT, RZ, -R8, RZ ;  /* 0x80000008ff057210 */ /* 0x001fc80007f3e0ff */
[----:B------:R-:W-:Y:S02]  /*1160*/  IADD3.X R9, PT, PT, RZ, ~R2, RZ, P1, !PT ;  /* 0x80000002ff097210 */ /* 0x000fe40000ffe4ff */
[----:B------:R-:W-:Y:S02]  /*1170*/  SEL R4, R5, R8, !P0 ;  /* 0x0000000805047207 */ /* 0x000fe40004000000 */
[----:B------:R-:W-:-:S04]  /*1180*/  SEL R5, R9, R2, !P0 ;  /* 0x0000000209057207 */ /* 0x000fc80004000000 */
[----:B------:R-:W0:Y:S08]  /*1190*/  I2F.U64.RP R9, R4 ;  /* 0x0000000400097312 */ /* 0x000e300000309000 */
[----:B0-----:R-:W0:Y:S02]  /*11a0*/  MUFU.RCP R9, R9 ;  /* 0x0000000900097308 */ /* 0x001e240000001000 */
[----:B0-----:R-:W-:-:S06]  /*11b0*/  VIADD R10, R9, 0x1ffffffe ;  /* 0x1ffffffe090a7836 */ /* 0x001fcc0000000000 */
[----:B------:R-:W0:Y:S02]  /*11c0*/  F2I.U64.TRUNC R10, R10 ;  /* 0x0000000a000a7311 */ /* 0x000e24000020d800 */
[----:B0-----:R-:W-:-:S04]  /*11d0*/  IMAD.WIDE.U32 R16, R10, R4, RZ ;  /* 0x000000040a107225 */ /* 0x001fc800078e00ff */
[C---:B------:R-:W-:Y:S01]  /*11e0*/  IMAD R15, R10.reuse, R5, R17 ;  /* 0x000000050a0f7224 */ /* 0x040fe200078e0211 */
[----:B------:R-:W-:Y:S02]  /*11f0*/  IADD3 R21, P0, PT, RZ, -R16, RZ ;  /* 0x80000010ff157210 */ /* 0x000fe40007f1e0ff */
[----:B------:R-:W-:Y:S01]  /*1200*/  MOV R17, R10 ;  /* 0x0000000a00117202 */ /* 0x000fe20000000f00 */
[----:B------:R-:W-:Y:S02]  /*1210*/  IMAD R15, R11, R4, R15 ;  /* 0x000000040b0f7224 */ /* 0x000fe400078e020f */
[----:B------:R-:W-:-:S03]  /*1220*/  IMAD.HI.U32 R16, R10, R21, RZ ;  /* 0x000000150a107227 */ /* 0x000fc600078e00ff */
[----:B------:R-:W-:-:S05]  /*1230*/  IADD3.X R15, PT, PT, RZ, ~R15, RZ, P0, !PT ;  /* 0x8000000fff0f7210 */ /* 0x000fca00007fe4ff */
[----:B------:R-:W-:-:S04]  /*1240*/  IMAD.WIDE.U32 R16, P0, R10, R15, R16 ;  /* 0x0000000f0a107225 */ /* 0x000fc80007800010 */
[C---:B------:R-:W-:Y:S02]  /*1250*/  IMAD R23, R11.reuse, R15, RZ ;  /* 0x0000000f0b177224 */ /* 0x040fe400078e02ff */
[----:B------:R-:W-:-:S04]  /*1260*/  IMAD.HI.U32 R16, P1, R11, R21, R16 ;  /* 0x000000150b107227 */ /* 0x000fc80007820010 */
[----:B------:R-:W-:Y:S01]  /*1270*/  IMAD.HI.U32 R9, R11, R15, RZ ;  /* 0x0000000f0b097227 */ /* 0x000fe200078e00ff */
[----:B------:R-:W-:-:S04]  /*1280*/  IADD3 R17, P2, PT, R23, R16, RZ ;  /* 0x0000001017117210 */ /* 0x000fc80007f5e0ff */
[----:B------:R-:W-:Y:S01]  /*1290*/  IADD3.X R9, PT, PT, R9, R11, RZ, P0, !PT ;  /* 0x0000000b09097210 */ /* 0x000fe200007fe4ff */
[----:B------:R-:W-:-:S03]  /*12a0*/  IMAD.WIDE.U32 R10, R17, R4, RZ ;  /* 0x00000004110a7225 */ /* 0x000fc600078e00ff */
[----:B------:R-:W-:Y:S01]  /*12b0*/  IADD3.X R15, PT, PT, RZ, RZ, R9, P2, P1 ;  /* 0x000000ffff0f7210 */ /* 0x000fe200017e2409 */
[----:B------:R-:W-:Y:S01]  /*12c0*/  IMAD R9, R17, R5, R11 ;  /* 0x0000000511097224 */ /* 0x000fe200078e020b */
[----:B------:R-:W-:Y:S02]  /*12d0*/  IADD3 R11, P0, PT, RZ, -R10, RZ ;  /* 0x8000000aff0b7210 */ /* 0x000fe40007f1e0ff */
[----:B------:R-:W-:Y:S01]  /*12e0*/  ISETP.GE.AND P1, PT, R7, RZ, PT ;  /* 0x000000ff0700720c */ /* 0x000fe20003f26270 */
[----:B------:R-:W-:Y:S02]  /*12f0*/  IMAD R9, R15, R4, R9 ;  /* 0x000000040f097224 */ /* 0x000fe400078e0209 */
[----:B------:R-:W-:-:S04]  /*1300*/  IMAD.HI.U32 R16, R17, R11, RZ ;  /* 0x0000000b11107227 */ /* 0x000fc800078e00ff */
[----:B------:R-:W-:Y:S01]  /*1310*/  IMAD.X R12, RZ, RZ, ~R9, P0 ;  /* 0x000000ffff0c7224 */ /* 0x000fe200000e0e09 */
[----:B------:R-:W-:-:S03]  /*1320*/  IADD3 R9, P4, PT, RZ, -R6, RZ ;  /* 0x80000006ff097210 */ /* 0x000fc60007f9e0ff */
[----:B------:R-:W-:Y:S01]  /*1330*/  IMAD.WIDE.U32 R16, P0, R17, R12, R16 ;  /* 0x0000000c11107225 */ /* 0x000fe20007800010 */
[----:B------:R-:W-:-:S03]  /*1340*/  SEL R9, R9, R6, !P1 ;  /* 0x0000000609097207 */ /* 0x000fc60004800000 */
[----:B------:R-:W-:-:S04]  /*1350*/  IMAD.HI.U32 R6, R15, R12, RZ ;  /* 0x0000000c0f067227 */ /* 0x000fc800078e00ff */
[----:B------:R-:W-:-:S04]  /*1360*/  IMAD.HI.U32 R10, P2, R15, R11, R16 ;  /* 0x0000000b0f0a7227 */ /* 0x000fc80007840010 */
[----:B------:R-:W-:Y:S01]  /*1370*/  IMAD R11, R15, R12, RZ ;  /* 0x0000000c0f0b7224 */ /* 0x000fe200078e02ff */
[----:B------:R-:W-:Y:S02]  /*1380*/  IADD3.X R12, PT, PT, RZ, ~R7, RZ, P4, !PT ;  /* 0x80000007ff0c7210 */ /* 0x000fe400027fe4ff */
[----:B------:R-:W-:Y:S02]  /*1390*/  IADD3.X R15, PT, PT, R6, R15, RZ, P0, !PT ;  /* 0x0000000f060f7210 */ /* 0x000fe400007fe4ff */
[----:B------:R-:W-:Y:S02]  /*13a0*/  IADD3 R10, P3, PT, R11, R10, RZ ;  /* 0x0000000a0b0a7210 */ /* 0x000fe40007f7e0ff */
[----:B------:R-:W-:Y:S01]  /*13b0*/  SEL R12, R12, R7, !P1 ;  /* 0x000000070c0c7207 */ /* 0x000fe20004800000 */
[----:B------:R-:W-:Y:S01]  /*13c0*/  HFMA2 R7, -RZ, RZ, 0, 0 ;  /* 0x00000000ff077431 */ /* 0x000fe200000001ff */
[----:B------:R-:W-:Y:S01]  /*13d0*/  IADD3.X R15, PT, PT, RZ, RZ, R15, P3, P2 ;  /* 0x000000ffff0f7210 */ /* 0x000fe20001fe440f */
[----:B------:R-:W-:-:S04]  /*13e0*/  IMAD.HI.U32 R6, R10, R9, RZ ;  /* 0x000000090a067227 */ /* 0x000fc800078e00ff */
[-C--:B------:R-:W-:Y:S02]  /*13f0*/  IMAD R11, R15, R12.reuse, RZ ;  /* 0x0000000c0f0b7224 */ /* 0x080fe400078e02ff */
[----:B------:R-:W-:-:S04]  /*1400*/  IMAD.WIDE.U32 R6, R10, R12, R6 ;  /* 0x0000000c0a067225 */ /* 0x000fc800078e0006 */
[----:B------:R-:W-:-:S04]  /*1410*/  IMAD.HI.U32 R10, R15, R12, RZ ;  /* 0x0000000c0f0a7227 */ /* 0x000fc800078e00ff */
[----:B------:R-:W-:-:S04]  /*1420*/  IMAD.HI.U32 R6, P0, R15, R9, R6 ;  /* 0x000000090f067227 */ /* 0x000fc80007800006 */
[----:B------:R-:W-:Y:S01]  /*1430*/  IMAD.X R10, RZ, RZ, R10, P0 ;  /* 0x000000ffff0a7224 */ /* 0x000fe200000e060a */
[----:B------:R-:W-:-:S04]  /*1440*/  IADD3 R11, P2, PT, R11, R6, RZ ;  /* 0x000000060b0b7210 */ /* 0x000fc80007f5e0ff */
[----:B------:R-:W-:Y:S01]  /*1450*/  IADD3.X R15, PT, PT, RZ, R10, RZ, P2, !PT ;  /* 0x0000000aff0f7210 */ /* 0x000fe200017fe4ff */
[----:B------:R-:W-:-:S04]  /*1460*/  IMAD.WIDE.U32 R6, R11, R4, RZ ;  /* 0x000000040b067225 */ /* 0x000fc800078e00ff */
[----:B------:R-:W-:Y:S01]  /*1470*/  IMAD R11, R11, R5, R7 ;  /* 0x000000050b0b7224 */ /* 0x000fe200078e0207 */
[----:B------:R-:W-:-:S03]  /*1480*/  IADD3 R7, P2, PT, -R6, R9, RZ ;  /* 0x0000000906077210 */ /* 0x000fc60007f5e1ff */
[-C--:B------:R-:W-:Y:S01]  /*1490*/  IMAD R11, R15, R4.reuse, R11 ;  /* 0x000000040f0b7224 */ /* 0x080fe200078e020b */
[----:B------:R-:W-:-:S04]  /*14a0*/  ISETP.GE.U32.AND P0, PT, R7, R4, PT ;  /* 0x000000040700720c */ /* 0x000fc80003f06070 */
[----:B------:R-:W-:Y:S02]  /*14b0*/  IADD3.X R15, PT, PT, ~R11, R12, RZ, P2, !PT ;  /* 0x0000000c0b0f7210 */ /* 0x000fe400017fe5ff */
[----:B------:R-:W-:Y:S02]  /*14c0*/  IADD3 R9, P2, PT, R7, -R4, RZ ;  /* 0x8000000407097210 */ /* 0x000fe40007f5e0ff */
[CC--:B------:R-:W-:Y:S02]  /*14d0*/  ISETP.GE.U32.AND.EX P0, PT, R15.reuse, R5.reuse, PT, P0 ;  /* 0x000000050f00720c */ /* 0x0c0fe40003f06100 */
[----:B------:R-:W-:Y:S02]  /*14e0*/  IADD3.X R11, PT, PT, R15, ~R5, RZ, P2, !PT ;  /* 0x800000050f0b7210 */ /* 0x000fe400017fe4ff */
[----:B------:R-:W-:Y:S02]  /*14f0*/  SEL R9, R9, R7, P0 ;  /* 0x0000000709097207 */ /* 0x000fe40000000000 */
[----:B------:R-:W-:-:S02]  /*1500*/  SEL R11, R11, R15, P0 ;  /* 0x0000000f0b0b7207 */ /* 0x000fc40000000000 */
[CC--:B------:R-:W-:Y:S02]  /*1510*/  ISETP.GE.U32.AND P0, PT, R9.reuse, R4.reuse, PT ;  /* 0x000000040900720c */ /* 0x0c0fe40003f06070 */
[----:B------:R-:W-:Y:S02]  /*1520*/  IADD3 R4, P2, PT, R9, -R4, RZ ;  /* 0x8000000409047210 */ /* 0x000fe40007f5e0ff */
[----:B------:R-:W-:-:S03]  /*1530*/  ISETP.GE.U32.AND.EX P0, PT, R11, R5, PT, P0 ;  /* 0x000000050b00720c */ /* 0x000fc60003f06100 */
[----:B------:R-:W-:Y:S01]  /*1540*/  IMAD.X R7, R11, 0x1, ~R5, P2 ;  /* 0x000000010b077824 */ /* 0x000fe200010e0e05 */
[----:B------:R-:W-:-:S04]  /*1550*/  SEL R4, R4, R9, P0 ;  /* 0x0000000904047207 */ /* 0x000fc80000000000 */
[----:B------:R-:W-:Y:S02]  /*1560*/  SEL R7, R7, R11, P0 ;  /* 0x0000000b07077207 */ /* 0x000fe40000000000 */
[----:B------:R-:W-:Y:S02]  /*1570*/  ISETP.NE.U32.AND P0, PT, R8, RZ, PT ;  /* 0x000000ff0800720c */ /* 0x000fe40003f05070 */
[-C--:B------:R-:W-:Y:S02]  /*1580*/  IADD3 R5, P2, PT, RZ, -R4.reuse, RZ ;  /* 0x80000004ff057210 */ /* 0x080fe40007f5e0ff */
[----:B------:R-:W-:Y:S02]  /*1590*/  ISETP.NE.AND.EX P0, PT, R2, RZ, PT, P0 ;  /* 0x000000ff0200720c */ /* 0x000fe40003f05300 */
[----:B------:R-:W-:Y:S01]  /*15a0*/  SEL R2, R5, R4, !P1 ;  /* 0x0000000405027207 */ /* 0x000fe20004800000 */
[----:B------:R-:W-:Y:S01]  /*15b0*/  HFMA2 R5, -RZ, RZ, 0, 0 ;  /* 0x00000000ff057431 */ /* 0x000fe200000001ff */
[----:B------:R-:W-:-:S02]  /*15c0*/  IADD3.X R6, PT, PT, RZ, ~R7, RZ, P2, !PT ;  /* 0x80000007ff067210 */ /* 0x000fc400017fe4ff */
[----:B------:R-:W-:Y:S02]  /*15d0*/  MOV R4, R0 ;  /* 0x0000000000047202 */ /* 0x000fe40000000f00 */
[----:B------:R-:W-:Y:S02]  /*15e0*/  SEL R7, R6, R7, !P1 ;  /* 0x0000000706077207 */ /* 0x000fe40004800000 */
[----:B------:R-:W-:Y:S02]  /*15f0*/  SEL R2, R2, 0xffffffff, P0 ;  /* 0xffffffff02027807 */ /* 0x000fe40000000000 */
[----:B------:R-:W-:Y:S01]  /*1600*/  SEL R7, R7, 0xffffffff, P0 ;  /* 0xffffffff07077807 */ /* 0x000fe20000000000 */
[----:B------:R-:W-:Y:S06]  /*1610*/  RET.REL.NODEC R4 `(_Z4gemmiiiiPKfS0_PfPKlPKi) ;  /* 0xffffffe804787950 */ /* 0x000fec0003c3ffff */
.L_x_8:
[----:B------:R-:W-:-:S00]  /*1620*/  BRA `(.L_x_8) ;  /* 0xfffffffc00fc7947 */ /* 0x000fc0000383ffff */
[----:B------:R-:W-:-:S00]  /*1630*/  NOP ;  /* 0x0000000000007918 */ /* 0x000fc00000000000 */
        /* <DEDUP_REMOVED lines=12> */
.L_x_30:


//--------------------- .text._Z7scatteriiiPKfPKlPKiPf --------------------------
	.section	.text._Z7scatteriiiPKfPKlPKiPf,"ax",@progbits
	.align	128
        .global         _Z7scatteriiiPKfPKlPKiPf
        .type           _Z7scatteriiiPKfPKlPKiPf,@function
        .size           _Z7scatteriiiPKfPKlPKiPf,(.L_x_31 - _Z7scatteriiiPKfPKlPKiPf)
        .other          _Z7scatteriiiPKfPKlPKiPf,@"STO_CUDA_ENTRY STV_DEFAULT"
_Z7scatteriiiPKfPKlPKiPf:
.text._Z7scatteriiiPKfPKlPKiPf:
[----:B------:R-:W-:Y:S08]  /*0000*/  LDC R1, c[0x0][0x37c] ;  /* 0x0000df00ff017b82 */ /* 0x000ff00000000800 */
[----:B------:R-:W0:Y:S01]  /*0010*/  LDC R7, c[0x0][0x388] ;  /* 0x0000e200ff077b82 */ /* 0x000e220000000800 */
[----:B------:R-:W1:Y:S01]  /*0020*/  S2R R2, SR_TID.X ;  /* 0x0000000000027919 */ /* 0x000e620000002100 */
[----:B------:R-:W2:Y:S06]  /*0030*/  LDCU UR5, c[0x0][0x360] ;  /* 0x00006c00ff0577ac */ /* 0x000eac0008000800 */
[----:B------:R-:W2:Y:S01]  /*0040*/  S2UR UR4, SR_CTAID.X ;  /* 0x00000000000479c3 */ /* 0x000ea20000002500 */
[----:B0-----:R-:W-:Y:S01]  /*0050*/  IABS R5, R7 ;  /* 0x0000000700057213 */ /* 0x001fe20000000000 */
[----:B------:R-:W0:Y:S01]  /*0060*/  I2F.U32.RP R3, R7 ;  /* 0x0000000700037306 */ /* 0x000e220000209000 */
[----:B--2---:R-:W-:-:S07]  /*0070*/  UIMAD UR4, UR4, UR5, URZ ;  /* 0x00000005040472a4 */ /* 0x004fce000f8e02ff */
[----:B------:R-:W2:Y:S01]  /*0080*/  I2F.RP R0, R5 ;  /* 0x0000000500007306 */ /* 0x000ea20000209400 */
[----:B-1----:R-:W-:-:S07]  /*0090*/  VIADD R4, R2, UR4 ;  /* 0x0000000402047c36 */ /* 0x002fce0008000000 */
[----:B0-----:R-:W0:Y:S08]  /*00a0*/  MUFU.RCP R3, R3 ;  /* 0x0000000300037308 */ /* 0x001e300000001000 */
[----:B--2---:R-:W1:Y:S01]  /*00b0*/  MUFU.RCP R0, R0 ;  /* 0x0000000000007308 */ /* 0x004e620000001000 */
[----:B0-----:R-:W-:-:S07]  /*00c0*/  IADD3 R8, PT, PT, R3, 0xffffffe, RZ ;  /* 0x0ffffffe03087810 */ /* 0x001fce0007ffe0ff */
[----:B------:R0:W2:Y:S01]  /*00d0*/  F2I.FTZ.U32.TRUNC.NTZ R9, R8 ;  /* 0x0000000800097305 */ /* 0x0000a2000021f000 */
[----:B-1----:R-:W-:-:S07]  /*00e0*/  VIADD R10, R0, 0xffffffe ;  /* 0x0ffffffe000a7836 */ /* 0x002fce0000000000 */
[----:B------:R1:W3:Y:S01]  /*00f0*/  F2I.FTZ.U32.TRUNC.NTZ R11, R10 ;  /* 0x0000000a000b7305 */ /* 0x0002e2000021f000 */
[----:B0-----:R-:W-:Y:S01]  /*0100*/  IMAD.MOV.U32 R8, RZ, RZ, RZ ;  /* 0x000000ffff087224 */ /* 0x001fe200078e00ff */
[----:B--2---:R-:W-:Y:S01]  /*0110*/  IADD3 R6, PT, PT, RZ, -R9, RZ ;  /* 0x80000009ff067210 */ /* 0x004fe20007ffe0ff */
[----:B-1----:R-:W-:Y:S02]  /*0120*/  IMAD.MOV.U32 R10, RZ, RZ, RZ ;  /* 0x000000ffff0a7224 */ /* 0x002fe400078e00ff */
[----:B---3--:R-:W-:-:S04]  /*0130*/  IMAD.MOV R0, RZ, RZ, -R11 ;  /* 0x000000ffff007224 */ /* 0x008fc800078e0a0b */
[----:B------:R-:W-:Y:S01]  /*0140*/  IMAD R13, R0, R5, RZ ;  /* 0x00000005000d7224 */ /* 0x000fe200078e02ff */
[----:B------:R-:W-:-:S03]  /*0150*/  IABS R0, R4 ;  /* 0x0000000400007213 */ /* 0x000fc60000000000 */
[----:B------:R-:W-:-:S06]  /*0160*/  IMAD.HI.U32 R10, R11, R13, R10 ;  /* 0x0000000d0b0a7227 */ /* 0x000fcc00078e000a */
[----:B------:R-:W-:-:S04]  /*0170*/  IMAD.HI.U32 R10, R10, R0, RZ ;  /* 0x000000000a0a7227 */ /* 0x000fc800078e00ff */
[----:B------:R-:W-:-:S04]  /*0180*/  IMAD.MOV R3, RZ, RZ, -R10 ;  /* 0x000000ffff037224 */ /* 0x000fc800078e0a0a */
[----:B------:R-:W-:Y:S02]  /*0190*/  IMAD R0, R5, R3, R0 ;  /* 0x0000000305007224 */ /* 0x000fe400078e0200 */
[----:B------:R-:W-:-:S03]  /*01a0*/  IMAD R3, R6, R7, RZ ;  /* 0x0000000706037224 */ /* 0x000fc600078e02ff */
[----:B------:R-:W-:Y:S01]  /*01b0*/  ISETP.GT.U32.AND P2, PT, R5, R0, PT ;  /* 0x000000000500720c */ /* 0x000fe20003f44070 */
[----:B------:R-:W-:-:S06]  /*01c0*/  IMAD.HI.U32 R8, R9, R3, R8 ;  /* 0x0000000309087227 */ /* 0x000fcc00078e0008 */
[----:B------:R-:W-:-:S04]  /*01d0*/  IMAD.HI.U32 R3, R8, UR4, RZ ;  /* 0x0000000408037c27 */ /* 0x000fc8000f8e00ff */
[----:B------:R-:W-:Y:S01]  /*01e0*/  IMAD.MOV R6, RZ, RZ, -R3 ;  /* 0x000000ffff067224 */ /* 0x000fe200078e0a03 */
[----:B------:R-:W-:Y:S01]  /*01f0*/  LOP3.LUT R3, RZ, R7, RZ, 0x33, !PT ;  /* 0x00000007ff037212 */ /* 0x000fe200078e33ff */
[----:B------:R-:W-:Y:S01]  /*0200*/  @!P2 VIADD R10, R10, 0x1 ;  /* 0x000000010a0aa836 */ /* 0x000fe20000000000 */
[-C--:B------:R-:W-:Y:S01]  /*0210*/  @!P2 IADD3 R0, PT, PT, R0, -R5.reuse, RZ ;  /* 0x800000050000a210 */ /* 0x080fe20007ffe0ff */
[----:B------:R-:W-:Y:S01]  /*0220*/  IMAD R6, R7, R6, UR4 ;  /* 0x0000000407067e24 */ /* 0x000fe2000f8e0206 */
[----:B------:R-:W0:Y:S02]  /*0230*/  LDCU UR4, c[0x0][0x384] ;  /* 0x00007080ff0477ac */ /* 0x000e240008000800 */
[----:B------:R-:W-:Y:S02]  /*0240*/  ISETP.GE.U32.AND P0, PT, R0, R5, PT ;  /* 0x000000050000720c */ /* 0x000fe40003f06070 */
[-C--:B------:R-:W-:Y:S02]  /*0250*/  LOP3.LUT R0, R4, R7.reuse, RZ, 0x3c, !PT ;  /* 0x0000000704007212 */ /* 0x080fe400078e3cff */
[----:B------:R-:W-:-:S02]  /*0260*/  ISETP.GE.U32.AND P1, PT, R6, R7, PT ;  /* 0x000000070600720c */ /* 0x000fc40003f26070 */
[----:B------:R-:W-:-:S07]  /*0270*/  ISETP.GE.AND P3, PT, R0, RZ, PT ;  /* 0x000000ff0000720c */ /* 0x000fce0003f66270 */
[----:B------:R-:W-:Y:S02]  /*0280*/  @P0 IADD3 R10, PT, PT, R10, 0x1, RZ ;  /* 0x000000010a0a0810 */ /* 0x000fe40007ffe0ff */
[----:B------:R-:W-:Y:S02]  /*0290*/  ISETP.NE.AND P0, PT, R7, RZ, PT ;  /* 0x000000ff0700720c */ /* 0x000fe40003f05270 */
[----:B------:R-:W-:Y:S02]  /*02a0*/  @P1 IMAD.IADD R6, R6, 0x1, -R7 ;  /* 0x0000000106061824 */ /* 0x000fe400078e0a07 */
[----:B------:R-:W-:-:S03]  /*02b0*/  @!P3 IMAD.MOV R10, RZ, RZ, -R10 ;  /* 0x000000ffff0ab224 */ /* 0x000fc600078e0a0a */
[----:B------:R-:W-:Y:S02]  /*02c0*/  ISETP.GE.U32.AND P1, PT, R6, R7, PT ;  /* 0x000000070600720c */ /* 0x000fe40003f26070 */
[----:B------:R-:W-:-:S04]  /*02d0*/  SEL R0, R3, R10, !P0 ;  /* 0x0000000a03007207 */ /* 0x000fc80004000000 */
[----:B0-----:R-:W-:-:S07]  /*02e0*/  ISETP.GE.AND P0, PT, R0, UR4, PT ;  /* 0x0000000400007c0c */ /* 0x001fce000bf06270 */
[----:B------:R-:W-:-:S06]  /*02f0*/  @P1 IADD3 R6, PT, PT, R6, -R7, RZ ;  /* 0x8000000706061210 */ /* 0x000fcc0007ffe0ff */
[----:B------:R-:W-:Y:S05]  /*0300*/  @P0 EXIT ;  /* 0x000000000000094d */ /* 0x000fea0003800000 */
[----:B------:R-:W-:Y:S01]  /*0310*/  ISETP.NE.U32.AND P0, PT, R7, RZ, PT ;  /* 0x000000ff0700720c */ /* 0x000fe20003f05070 */
[----:B------:R-:W0:Y:S01]  /*0320*/  S2UR UR5, SR_CgaCtaId ;  /* 0x00000000000579c3 */ /* 0x000e220000008800 */
[----:B------:R-:W-:Y:S01]  /*0330*/  ISETP.NE.AND P3, PT, R2, RZ, PT ;  /* 0x000000ff0200720c */ /* 0x000fe20003f65270 */
[----:B------:R-:W-:Y:S01]  /*0340*/  UMOV UR4, 0x400 ;  /* 0x0000040000047882 */ /* 0x000fe20000000000 */
[----:B------:R-:W-:Y:S01]  /*0350*/  SEL R5, R3, R6, !P0 ;  /* 0x0000000603057207 */ /* 0x000fe20004000000 */
[----:B------:R-:W1:Y:S01]  /*0360*/  LDCU.64 UR6, c[0x0][0x358] ;  /* 0x00006b00ff0677ac */ /* 0x000e620008000a00 */
[----:B------:R-:W-:Y:S03]  /*0370*/  BSSY.RECONVERGENT B0, `(.L_x_9) ;  /* 0x0000030000007945 */ /* 0x000fe60003800200 */
[----:B------:R-:W-:-:S04]  /*0380*/  IMAD.IADD R5, R5, 0x1, R2 ;  /* 0x0000000105057824 */ /* 0x000fc800078e0202 */
[----:B------:R-:W-:-:S04]  /*0390*/  IMAD.HI.U32 R8, R8, R5, RZ ;  /* 0x0000000508087227 */ /* 0x000fc800078e00ff */
[----:B------:R-:W-:-:S04]  /*03a0*/  IMAD.MOV R6, RZ, RZ, -R8 ;  /* 0x000000ffff067224 */ /* 0x000fc800078e0a08 */
[----:B------:R-:W-:Y:S02]  /*03b0*/  IMAD R6, R7, R6, R5 ;  /* 0x0000000607067224 */ /* 0x000fe400078e0205 */
[----:B------:R-:W-:Y:S01]  /*03c0*/  IMAD.MOV R5, RZ, RZ, -R0 ;  /* 0x000000ffff057224 */ /* 0x000fe200078e0a00 */
[----:B0-----:R-:W-:Y:S02]  /*03d0*/  ULEA UR4, UR5, UR4, 0x18 ;  /* 0x0000000405047291 */ /* 0x001fe4000f8ec0ff */
[----:B------:R-:W-:-:S13]  /*03e0*/  ISETP.GE.U32.AND P1, PT, R6, R7, PT ;  /* 0x000000070600720c */ /* 0x000fda0003f26070 */
[----:B------:R-:W-:Y:S01]  /*03f0*/  @P1 IADD3 R6, PT, PT, R6, -R7, RZ ;  /* 0x8000000706061210 */ /* 0x000fe20007ffe0ff */
[----:B------:R-:W-:-:S03]  /*0400*/  @P1 VIADD R8, R8, 0x1 ;  /* 0x0000000108081836 */ /* 0x000fc60000000000 */
[----:B------:R-:W-:Y:S01]  /*0410*/  ISETP.GE.U32.AND P2, PT, R6, R7, PT ;  /* 0x000000070600720c */ /* 0x000fe20003f46070 */
[----:B------:R-:W-:-:S05]  /*0420*/  IMAD R7, R7, R5, R4 ;  /* 0x0000000507077224 */ /* 0x000fca00078e0204 */
[----:B------:R-:W-:-:S07]  /*0430*/  ISETP.NE.AND P1, PT, R7, RZ, PT ;  /* 0x000000ff0700720c */ /* 0x000fce0003f25270 */
[----:B------:R-:W-:-:S04]  /*0440*/  @P2 IADD3 R8, PT, PT, R8, 0x1, RZ ;  /* 0x0000000108082810 */ /* 0x000fc80007ffe0ff */
[----:B------:R-:W-:-:S04]  /*0450*/  SEL R6, R3, R8, !P0 ;  /* 0x0000000803067207 */ /* 0x000fc80004000000 */
[----:B------:R-:W-:Y:S01]  /*0460*/  LEA R6, R6, UR4, 0x2 ;  /* 0x0000000406067c11 */ /* 0x000fe2000f8e10ff */
[----:B-1----:R-:W-:Y:S06]  /*0470*/  @P1 BRA P3, `(.L_x_10) ;  /* 0x00000000007c1947 */ /* 0x002fec0001800000 */
[----:B------:R-:W0:Y:S08]  /*0480*/  LDC.64 R4, c[0x0][0x398] ;  /* 0x0000e600ff047b82 */ /* 0x000e300000000a00 */
[----:B------:R-:W1:Y:S01]  /*0490*/  LDC R11, c[0x0][0x380] ;  /* 0x0000e000ff0b7b82 */ /* 0x000e620000000800 */
[----:B0-----:R-:W-:-:S06]  /*04a0*/  IMAD.WIDE R4, R0, 0x8, R4 ;  /* 0x0000000800047825 */ /* 0x001fcc00078e0204 */
        /* <DEDUP_REMOVED lines=9> */
[----:B0-----:R-:W-:-:S06]  /*0540*/  VIADD R2, R5, 0xffffffe ;  /* 0x0ffffffe05027836 */ /* 0x001fcc0000000000 */
[----:B------:R0:W1:Y:S02]  /*0550*/  F2I.FTZ.U32.TRUNC.NTZ R3, R2 ;  /* 0x0000000200037305 */ /* 0x000064000021f000 */
[----:B0-----:R-:W-:Y:S02]  /*0560*/  HFMA2 R2, -RZ, RZ, 0, 0 ;  /* 0x00000000ff027431 */ /* 0x001fe400000001ff */
[----:B-1----:R-:W-:-:S04]  /*0570*/  IMAD.MOV R8, RZ, RZ, -R3 ;  /* 0x000000ffff087224 */ /* 0x002fc800078e0a03 */
[----:B------:R-:W-:-:S04]  /*0580*/  IMAD R9, R8, R11, RZ ;  /* 0x0000000b08097224 */ /* 0x000fc800078e02ff */
[----:B------:R-:W-:-:S06]  /*0590*/  IMAD.HI.U32 R3, R3, R9, R2 ;  /* 0x0000000903037227 */ /* 0x000fcc00078e0002 */
[----:B------:R-:W-:-:S04]  /*05a0*/  IMAD.HI.U32 R3, R3, R4, RZ ;  /* 0x0000000403037227 */ /* 0x000fc800078e00ff */
[----:B------:R-:W-:-:S04]  /*05b0*/  IMAD.MOV R3, RZ, RZ, -R3 ;  /* 0x000000ffff037224 */ /* 0x000fc800078e0a03 */
[----:B------:R-:W-:-:S05]  /*05c0*/  IMAD R4, R11, R3, R4 ;  /* 0x000000030b047224 */ /* 0x000fca00078e0204 */
[----:B------:R-:W-:-:S13]  /*05d0*/  ISETP.GE.U32.AND P0, PT, R4, R11, PT ;  /* 0x0000000b0400720c */ /* 0x000fda0003f06070 */
[----:B------:R-:W-:-:S05]  /*05e0*/  @P0 IMAD.IADD R4, R4, 0x1, -R11 ;  /* 0x0000000104040824 */ /* 0x000fca00078e0a0b */
[----:B------:R-:W-:-:S13]  /*05f0*/  ISETP.GE.U32.AND P0, PT, R4, R11, PT ;  /* 0x0000000b0400720c */ /* 0x000fda0003f06070 */
[-C--:B------:R-:W-:Y:S02]  /*0600*/  @P0 IADD3 R4, PT, PT, R4, -R11.reuse, RZ ;  /* 0x8000000b04040210 */ /* 0x080fe40007ffe0ff */
[----:B------:R-:W-:Y:S01]  /*0610*/  @!P1 LOP3.LUT R4, RZ, R11, RZ, 0x33, !PT ;  /* 0x0000000bff049212 */ /* 0x000fe200078e33ff */
[----:B------:R-:W-:Y:S06]  /*0620*/  BRA `(.L_x_13) ;  /* 0x0000000000087947 */ /* 0x000fec0003800000 */
.L_x_12:
[----:B------:R-:W-:-:S07]  /*0630*/  MOV R8, 0x650 ;  /* 0x0000065000087802 */ /* 0x000fce0000000f00 */
[----:B------:R-:W-:Y:S05]  /*0640*/  CALL.REL.NOINC `($__internal_1_$__cuda_sm20_rem_s64) ;  /* 0x00000000003c7944 */ /* 0x000fea0003c00000 */
.L_x_13:
[----:B------:R-:W-:Y:S05]  /*0650*/  BSYNC.RECONVERGENT B1 ;  /* 0x0000000000017941 */ /* 0x000fea0003800200 */
.L_x_11:
[----:B------:R0:W-:Y:S02]  /*0660*/  STS [R6], R4 ;  /* 0x0000000406007388 */ /* 0x0001e40000000800 */
.L_x_10:
[----:B------:R-:W-:Y:S05]  /*0670*/  BSYNC.RECONVERGENT B0 ;  /* 0x0000000000007941 */ /* 0x000fea0003800200 */
.L_x_9:
[----:B0-----:R-:W0:Y:S01]  /*0680*/  LDC.64 R4, c[0x0][0x390] ;  /* 0x0000e400ff047b82 */ /* 0x001e220000000a00 */
[----:B------:R-:W1:Y:S07]  /*0690*/  LDCU UR4, c[0x0][0x388] ;  /* 0x00007100ff0477ac */ /* 0x000e6e0008000800 */
[----:B------:R-:W-:Y:S01]  /*06a0*/  BAR.SYNC.DEFER_BLOCKING 0x0 ;  /* 0x0000000000007b1d */ /* 0x000fe20000010000 */
[----:B-1----:R-:W-:-:S04]  /*06b0*/  IMAD R3, R0, UR4, R7 ;  /* 0x0000000400037c24 */ /* 0x002fc8000f8e0207 */
[----:B0-----:R-:W-:Y:S01]  /*06c0*/  IMAD.WIDE R4, R3, 0x4, R4 ;  /* 0x0000000403047825 */ /* 0x001fe200078e0204 */
[----:B------:R-:W0:Y:S02]  /*06d0*/  LDS R6, [R6] ;  /* 0x0000000006067984 */ /* 0x000e240000000800 */
[----:B------:R-:W1:Y:S03]  /*06e0*/  LDC.64 R2, c[0x0][0x3a8] ;  /* 0x0000ea00ff027b82 */ /* 0x000e660000000a00 */
[----:B------:R-:W2:Y:S01]  /*06f0*/  LDG.E.CONSTANT R5, desc[UR6][R4.64] ;  /* 0x0000000604057981 */ /* 0x000ea2000c1e9900 */
[----:B0-----:R-:W-:-:S04]  /*0700*/  IMAD R7, R6, UR4, R7 ;  /* 0x0000000406077c24 */ /* 0x001fc8000f8e0207 */
[----:B-1----:R-:W-:-:S05]  /*0710*/  IMAD.WIDE R2, R7, 0x4, R2 ;  /* 0x0000000407027825 */ /* 0x002fca00078e0202 */
[----:B--2---:R-:W-:Y:S01]  /*0720*/  REDG.E.ADD.F32.FTZ.RN.STRONG.GPU desc[UR6][R2.64], R5 ;  /* 0x00000005020079a6 */ /* 0x004fe2000c12f306 */
[----:B------:R-:W-:Y:S05]  /*0730*/  EXIT ;  /* 0x000000000000794d */ /* 0x000fea0003800000 */
        .weak           $__internal_1_$__cuda_sm20_rem_s64
        .type           $__internal_1_$__cuda_sm20_rem_s64,@function
        .size           $__internal_1_$__cuda_sm20_rem_s64,(.L_x_31 - $__internal_1_$__cuda_sm20_rem_s64)
$__internal_1_$__cuda_sm20_rem_s64:
[----:B------:R-:W0:Y:S01]  /*0740*/  LDC R10, c[0x0][0x380] ;  /* 0x0000e000ff0a7b82 */ /* 0x000e220000000800 */
[----:B------:R-:W-:Y:S02]  /*0750*/  ISETP.GE.AND P0, PT, R9, RZ, PT ;  /* 0x000000ff0900720c */ /* 0x000fe40003f06270 */
[----:B0-----:R-:W-:-:S04]  /*0760*/  IADD3 R3, P1, PT, RZ, -R10, RZ ;  /* 0x8000000aff037210 */ /* 0x001fc80007f3e0ff */
[----:B------:R-:W-:Y:S01]  /*0770*/  SEL R2, R3, R10, !P0 ;  /* 0x0000000a03027207 */ /* 0x000fe20004000000 */
[----:B------:R-:W-:-:S05]  /*0780*/  IMAD.X R12, RZ, RZ, ~R9, P1 ;  /* 0x000000ffff0c7224 */ /* 0x000fca00008e0e09 */
[----:B------:R-:W-:-:S04]  /*0790*/  SEL R3, R12, R9, !P0 ;  /* 0x000000090c037207 */ /* 0x000fc80004000000 */
[----:B------:R-:W0:Y:S08]  /*07a0*/  I2F.U64.RP R11, R2 ;  /* 0x00000002000b7312 */ /* 0x000e300000309000 */
[----:B0-----:R-:W0:Y:S02]  /*07b0*/  MUFU.RCP R11, R11 ;  /* 0x0000000b000b7308 */ /* 0x001e240000001000 */
[----:B0-----:R-:W-:-:S06]  /*07c0*/  IADD3 R12, PT, PT, R11, 0x1ffffffe, RZ ;  /* 0x1ffffffe0b0c7810 */ /* 0x001fcc0007ffe0ff */
[----:B------:R-:W0:Y:S02]  /*07d0*/  F2I.U64.TRUNC R12, R12 ;  /* 0x0000000c000c7311 */ /* 0x000e24000020d800 */
[----:B0-----:R-:W-:-:S04]  /*07e0*/  IMAD.WIDE.U32 R14, R12, R2, RZ ;  /* 0x000000020c0e7225 */ /* 0x001fc800078e00ff */
[----:B------:R-:W-:Y:S01]  /*07f0*/  IMAD R15, R12, R3, R15 ;  /* 0x000000030c0f7224 */ /* 0x000fe200078e020f */
[----:B------:R-:W-:-:S03]  /*0800*/  IADD3 R17, P0, PT, RZ, -R14, RZ ;  /* 0x8000000eff117210 */ /* 0x000fc60007f1e0ff */
[----:B------:R-:W-:Y:S02]  /*0810*/  IMAD R15, R13, R2, R15 ;  /* 0x000000020d0f7224 */ /* 0x000fe400078e020f */
[----:B------:R-:W-:-:S04]  /*0820*/  IMAD.HI.U32 R14, R12, R17, RZ ;  /* 0x000000110c0e7227 */ /* 0x000fc800078e00ff */
[----:B------:R-:W-:Y:S01]  /*0830*/  IMAD.X R19, RZ, RZ, ~R15, P0 ;  /* 0x000000ffff137224 */ /* 0x000fe200000e0e0f */
[----:B------:R-:W-:-:S03]  /*0840*/  MOV R15, R12 ;  /* 0x0000000c000f7202 */ /* 0x000fc60000000f00 */
[-C--:B------:R-:W-:Y:S02]  /*0850*/  IMAD R21, R13, R19.reuse, RZ ;  /* 0x000000130d157224 */ /* 0x080fe400078e02ff */
[----:B------:R-:W-:-:S04]  /*0860*/  IMAD.WIDE.U32 R14, P0, R12, R19, R14 ;  /* 0x000000130c0e7225 */ /* 0x000fc8000780000e */
[----:B------:R-:W-:-:S04]  /*0870*/  IMAD.HI.U32 R11, R13, R19, RZ ;  /* 0x000000130d0b7227 */ /* 0x000fc800078e00ff */
[----:B------:R-:W-:-:S04]  /*0880*/  IMAD.HI.U32 R14, P1, R13, R17, R14 ;  /* 0x000000110d0e7227 */ /* 0x000fc8000782000e */
[----:B------:R-:W-:Y:S01]  /*0890*/  IMAD.X R11, R11, 0x1, R13, P0 ;  /* 0x000000010b0b7824 */ /* 0x000fe200000e060d */
[----:B------:R-:W-:-:S04]  /*08a0*/  IADD3 R15, P2, PT, R21, R14, RZ ;  /* 0x0000000e150f7210 */ /* 0x000fc80007f5e0ff */
[----:B------:R-:W-:Y:S01]  /*08b0*/  IADD3.X R11, PT, PT, RZ, RZ, R11, P2, P1 ;  /* 0x000000ffff0b7210 */ /* 0x000fe200017e240b */
[----:B------:R-:W-:Y:S01]  /*08c0*/  IMAD.WIDE.U32 R12, R15, R2, RZ ;  /* 0x000000020f0c7225 */ /* 0x000fe200078e00ff */
[----:B------:R-:W-:-:S03]  /*08d0*/  ISETP.GE.AND P1, PT, R5, RZ, PT ;  /* 0x000000ff0500720c */ /* 0x000fc60003f26270 */
[----:B------:R-:W-:Y:S01]  /*08e0*/  IMAD R13, R15, R3, R13 ;  /* 0x000000030f0d7224 */ /* 0x000fe200078e020d */
[----:B------:R-:W-:-:S03]  /*08f0*/  IADD3 R17, P0, PT, RZ, -R12, RZ ;  /* 0x8000000cff117210 */ /* 0x000fc60007f1e0ff */
[----:B------:R-:W-:Y:S02]  /*0900*/  IMAD R13, R11, R2, R13 ;  /* 0x000000020b0d7224 */ /* 0x000fe400078e020d */
[----:B------:R-:W-:-:S03]  /*0910*/  IMAD.HI.U32 R14, R15, R17, RZ ;  /* 0x000000110f0e7227 */ /* 0x000fc600078e00ff */
[----:B------:R-:W-:Y:S02]  /*0920*/  IADD3.X R12, PT, PT, RZ, ~R13, RZ, P0, !PT ;  /* 0x8000000dff0c7210 */ /* 0x000fe400007fe4ff */
[----:B------:R-:W-:-:S03]  /*0930*/  IADD3 R13, P4, PT, RZ, -R4, RZ ;  /* 0x80000004ff0d7210 */ /* 0x000fc60007f9e0ff */
[----:B------:R-:W-:Y:S01]  /*0940*/  IMAD.WIDE.U32 R14, P0, R15, R12, R14 ;  /* 0x0000000c0f0e7225 */ /* 0x000fe2000780000e */
[----:B------:R-:W-:-:S03]  /*0950*/  SEL R4, R13, R4, !P1 ;  /* 0x000000040d047207 */ /* 0x000fc60004800000 */
[----:B------:R-:W-:Y:S02]  /*0960*/  IMAD.X R13, RZ, RZ, ~R5, P4 ;  /* 0x000000ffff0d7224 */ /* 0x000fe400020e0e05 */
[----:B------:R-:W-:-:S04]  /*0970*/  IMAD.HI.U32 R15, P2, R11, R17, R14 ;  /* 0x000000110b0f7227 */ /* 0x000fc8000784000e */
[CC--:B------:R-:W-:Y:S02]  /*0980*/  IMAD R14, R11.reuse, R12.reuse, RZ ;  /* 0x0000000c0b0e7224 */ /* 0x0c0fe400078e02ff */
[----:B------:R-:W-:-:S03]  /*0990*/  IMAD.HI.U32 R12, R11, R12, RZ ;  /* 0x0000000c0b0c7227 */ /* 0x000fc600078e00ff */
[----:B------:R-:W-:Y:S02]  /*09a0*/  IADD3 R15, P3, PT, R14, R15, RZ ;  /* 0x0000000f0e0f7210 */ /* 0x000fe40007f7e0ff */
[----:B------:R-:W-:Y:S02]  /*09b0*/  IADD3.X R11, PT, PT, R12, R11, RZ, P0, !PT ;  /* 0x0000000b0c0b7210 */ /* 0x000fe400007fe4ff */
[----:B------:R-:W-:Y:S01]  /*09c0*/  SEL R14, R13, R5, !P1 ;  /* 0x000000050d0e7207 */ /* 0x000fe20004800000 */
[----:B------:R-:W-:Y:S01]  /*09d0*/  IMAD.HI.U32 R12, R15, R4, RZ ;  /* 0x000000040f0c7227 */ /* 0x000fe200078e00ff */
[----:B------:R-:W-:-:S03]  /*09e0*/  IADD3.X R11, PT, PT, RZ, RZ, R11, P3, P2 ;  /* 0x000000ffff0b7210 */ /* 0x000fc60001fe440b */
[----:B------:R-:W-:Y:S02]  /*09f0*/  IMAD.MOV.U32 R13, RZ, RZ, RZ ;  /* 0x000000ffff0d7224 */ /* 0x000fe400078e00ff */
[----:B------:R-:W-:-:S04]  /*0a00*/  IMAD.HI.U32 R5, R11, R14, RZ ;  /* 0x0000000e0b057227 */ /* 0x000fc800078e00ff */
[----:B------:R-:W-:-:S04]  /*0a10*/  IMAD.WIDE.U32 R12, R15, R14, R12 ;  /* 0x0000000e0f0c7225 */ /* 0x000fc800078e000c */
[C---:B------:R-:W-:Y:S02]  /*0a20*/  IMAD R15, R11.reuse, R14, RZ ;  /* 0x0000000e0b0f7224 */ /* 0x040fe400078e02ff */
[----:B------:R-:W-:-:S05]  /*0a30*/  IMAD.HI.U32 R12, P0, R11, R4, R12 ;  /* 0x000000040b0c7227 */ /* 0x000fca000780000c */
[----:B------:R-:W-:Y:S02]  /*0a40*/  IADD3 R11, P2, PT, R15, R12, RZ ;  /* 0x0000000c0f0b7210 */ /* 0x000fe40007f5e0ff */
[----:B------:R-:W-:-:S03]  /*0a50*/  IADD3.X R5, PT, PT, R5, RZ, RZ, P0, !PT ;  /* 0x000000ff05057210 */ /* 0x000fc600007fe4ff */
[----:B------:R-:W-:-:S04]  /*0a60*/  IMAD.WIDE.U32 R12, R11, R2, RZ ;  /* 0x000000020b0c7225 */ /* 0x000fc800078e00ff */
[----:B------:R-:W-:Y:S02]  /*0a70*/  IMAD.X R5, RZ, RZ, R5, P2 ;  /* 0x000000ffff057224 */ /* 0x000fe400010e0605 */
[----:B------:R-:W-:Y:S01]  /*0a80*/  IMAD R11, R11, R3, R13 ;  /* 0x000000030b0b7224 */ /* 0x000fe200078e020d */
[----:B------:R-:W-:-:S03]  /*0a90*/  IADD3 R13, P2, PT, -R12, R4, RZ ;  /* 0x000000040c0d7210 */ /* 0x000fc60007f5e1ff */
[-C--:B------:R-:W-:Y:S01]  /*0aa0*/  IMAD R5, R5, R2.reuse, R11 ;  /* 0x0000000205057224 */ /* 0x080fe200078e020b */
[----:B------:R-:W-:-:S04]  /*0ab0*/  ISETP.GE.U32.AND P0, PT, R13, R2, PT ;  /* 0x000000020d00720c */ /* 0x000fc80003f06070 */
[----:B------:R-:W-:Y:S02]  /*0ac0*/  IADD3.X R15, PT, PT, ~R5, R14, RZ, P2, !PT ;  /* 0x0000000e050f7210 */ /* 0x000fe400017fe5ff */
[----:B------:R-:W-:Y:S02]  /*0ad0*/  IADD3 R5, P2, PT, R13, -R2, RZ ;  /* 0x800000020d057210 */ /* 0x000fe40007f5e0ff */
[----:B------:R-:W-:-:S03]  /*0ae0*/  ISETP.GE.U32.AND.EX P0, PT, R15, R3, PT, P0 ;  /* 0x000000030f00720c */ /* 0x000fc60003f06100 */
[----:B------:R-:W-:Y:S01]  /*0af0*/  IMAD.X R11, R15, 0x1, ~R3, P2 ;  /* 0x000000010f0b7824 */ /* 0x000fe200010e0e03 */
[----:B------:R-:W-:-:S04]  /*0b00*/  SEL R5, R5, R13, P0 ;  /* 0x0000000d05057207 */ /* 0x000fc80000000000 */
[----:B------:R-:W-:Y:S02]  /*0b10*/  SEL R11, R11, R15, P0 ;  /* 0x0000000f0b0b7207 */ /* 0x000fe40000000000 */
[CC--:B------:R-:W-:Y:S02]  /*0b20*/  ISETP.GE.U32.AND P0, PT, R5.reuse, R2.reuse, PT ;  /* 0x000000020500720c */ /* 0x0c0fe40003f06070 */
[----:B------:R-:W-:Y:S02]  /*0b30*/  IADD3 R4, PT, PT, R5, -R2, RZ ;  /* 0x8000000205047210 */ /* 0x000fe40007ffe0ff */
[----:B------:R-:W-:-:S04]  /*0b40*/  ISETP.GE.U32.AND.EX P0, PT, R11, R3, PT, P0 ;  /* 0x000000030b00720c */ /* 0x000fc80003f06100 */
[----:B------:R-:W-:Y:S02]  /*0b50*/  SEL R4, R4, R5, P0 ;  /* 0x0000000504047207 */ /* 0x000fe40000000000 */
[----:B------:R-:W-:-:S03]  /*0b60*/  ISETP.NE.U32.AND P0, PT, R10, RZ, PT ;  /* 0x000000ff0a00720c */ /* 0x000fc60003f05070 */
[----:B------:R-:W-:Y:S01]  /*0b70*/  IMAD.MOV R3, RZ, RZ, -R4 ;  /* 0x000000ffff037224 */ /* 0x000fe200078e0a04 */
[----:B------:R-:W-:Y:S01]  /*0b80*/  ISETP.NE.AND.EX P0, PT, R9, RZ, PT, P0 ;  /* 0x000000ff0900720c */ /* 0x000fe20003f05300 */
[----:B------:R-:W-:-:S03]  /*0b90*/  HFMA2 R9, -RZ, RZ, 0, 0 ;  /* 0x00000000ff097431 */ /* 0x000fc600000001ff */
[----:B------:R-:W-:-:S04]  /*0ba0*/  SEL R4, R3, R4, !P1 ;  /* 0x0000000403047207 */ /* 0x000fc80004800000 */
[----:B------:R-:W-:Y:S01]  /*0bb0*/  SEL R4, R4, 0xffffffff, P0 ;  /* 0xffffffff04047807 */ /* 0x000fe20000000000 */
[----:B------:R-:W-:Y:S06]  /*0bc0*/  RET.REL.NODEC R8 `(_Z7scatteriiiPKfPKlPKiPf) ;  /* 0xfffffff4080c7950 */ /* 0x000fec0003c3ffff */
.L_x_14:
        /* <DEDUP_REMOVED lines=11> */
.L_x_31:


//--------------------- .text._Z6gatheriiiPKfPKlPKiPf --------------------------
	.section	.text._Z6gatheriiiPKfPKlPKiPf,"ax",@progbits
	.align	128
        .global         _Z6gatheriiiPKfPKlPKiPf
        .type           _Z6gatheriiiPKfPKlPKiPf,@function
        .size           _Z6gatheriiiPKfPKlPKiPf,(.L_x_32 - _Z6gatheriiiPKfPKlPKiPf)
        .other          _Z6gatheriiiPKfPKlPKiPf,@"STO_CUDA_ENTRY STV_DEFAULT"
_Z6gatheriiiPKfPKlPKiPf:
.text._Z6gatheriiiPKfPKlPKiPf:
        /* <DEDUP_REMOVED lines=9> */
[----:B-1----:R-:W-:-:S07]  /*0090*/  IADD3 R4, PT, PT, R2, UR4, RZ ;  /* 0x0000000402047c10 */ /* 0x002fce000fffe0ff */
[----:B0-----:R-:W0:Y:S08]  /*00a0*/  MUFU.RCP R5, R5 ;  /* 0x0000000500057308 */ /* 0x001e300000001000 */
[----:B--2---:R-:W1:Y:S01]  /*00b0*/  MUFU.RCP R0, R0 ;  /* 0x0000000000007308 */ /* 0x004e620000001000 */
[----:B0-----:R-:W-:-:S07]  /*00c0*/  VIADD R6, R5, 0xffffffe ;  /* 0x0ffffffe05067836 */ /* 0x001fce0000000000 */
[----:B------:R0:W2:Y:S01]  /*00d0*/  F2I.FTZ.U32.TRUNC.NTZ R7, R6 ;  /* 0x0000000600077305 */ /* 0x0000a2000021f000 */
[----:B-1----:R-:W-:-:S07]  /*00e0*/  VIADD R8, R0, 0xffffffe ;  /* 0x0ffffffe00087836 */ /* 0x002fce0000000000 */
[----:B------:R1:W3:Y:S01]  /*00f0*/  F2I.FTZ.U32.TRUNC.NTZ R9, R8 ;  /* 0x0000000800097305 */ /* 0x0002e2000021f000 */
[----:B0-----:R-:W-:Y:S02]  /*0100*/  HFMA2 R6, -RZ, RZ, 0, 0 ;  /* 0x00000000ff067431 */ /* 0x001fe400000001ff */
[----:B--2---:R-:W-:Y:S02]  /*0110*/  IMAD.MOV R10, RZ, RZ, -R7 ;  /* 0x000000ffff0a7224 */ /* 0x004fe400078e0a07 */
        /* <DEDUP_REMOVED lines=14> */
[----:B------:R-:W-:Y:S02]  /*0200*/  @!P2 IMAD.IADD R0, R0, 0x1, -R11 ;  /* 0x000000010000a824 */ /* 0x000fe400078e0a0b */
[----:B------:R-:W-:Y:S01]  /*0210*/  IMAD R10, R3, R10, UR4 ;  /* 0x00000004030a7e24 */ /* 0x000fe2000f8e020a */
[----:B------:R-:W0:Y:S01]  /*0220*/  LDCU UR4, c[0x0][0x384] ;  /* 0x00007080ff0477ac */ /* 0x000e220008000800 */
[----:B------:R-:W-:Y:S01]  /*0230*/  @!P2 VIADD R8, R8, 0x1 ;  /* 0x000000010808a836 */ /* 0x000fe20000000000 */
        /* <DEDUP_REMOVED lines=11> */
[----:B------:R-:W-:-:S06]  /*02f0*/  @P1 IMAD.IADD R10, R10, 0x1, -R3 ;  /* 0x000000010a0a1824 */ /* 0x000fcc00078e0a03 */
[----:B------:R-:W-:Y:S05]  /*0300*/  @P0 EXIT ;  /* 0x000000000000094d */ /* 0x000fea0003800000 */
[----:B------:R-:W-:Y:S01]  /*0310*/  ISETP.NE.U32.AND P0, PT, R3, RZ, PT ;  /* 0x000000ff0300720c */ /* 0x000fe20003f05070 */
[----:B------:R-:W0:Y:S01]  /*0320*/  S2UR UR5, SR_CgaCtaId ;  /* 0x00000000000579c3 */ /* 0x000e220000008800 */
[----:B------:R-:W-:Y:S01]  /*0330*/  ISETP.NE.AND P3, PT, R2, RZ, PT ;  /* 0x000000ff0200720c */ /* 0x000fe20003f65270 */
[----:B------:R-:W-:Y:S01]  /*0340*/  UMOV UR4, 0x400 ;  /* 0x0000040000047882 */ /* 0x000fe20000000000 */
[----:B------:R-:W-:Y:S01]  /*0350*/  SEL R7, R5, R10, !P0 ;  /* 0x0000000a05077207 */ /* 0x000fe20004000000 */
[----:B------:R-:W1:Y:S01]  /*0360*/  LDCU.64 UR6, c[0x0][0x358] ;  /* 0x00006b00ff0677ac */ /* 0x000e620008000a00 */
[----:B------:R-:W-:Y:S02]  /*0370*/  BSSY.RECONVERGENT B0, `(.L_x_15) ;  /* 0x0000036000007945 */ /* 0x000fe40003800200 */
[----:B------:R-:W-:-:S05]  /*0380*/  IADD3 R7, PT, PT, R7, R2, RZ ;  /* 0x0000000207077210 */ /* 0x000fca0007ffe0ff */
[----:B------:R-:W-:-:S04]  /*0390*/  IMAD.HI.U32 R6, R6, R7, RZ ;  /* 0x0000000706067227 */ /* 0x000fc800078e00ff */
[----:B------:R-:W-:-:S04]  /*03a0*/  IMAD.MOV R8, RZ, RZ, -R6 ;  /* 0x000000ffff087224 */ /* 0x000fc800078e0a06 */
[----:B------:R-:W-:Y:S02]  /*03b0*/  IMAD R8, R3, R8, R7 ;  /* 0x0000000803087224 */ /* 0x000fe400078e0207 */
[----:B------:R-:W-:Y:S01]  /*03c0*/  IMAD.MOV R7, RZ, RZ, -R0 ;  /* 0x000000ffff077224 */ /* 0x000fe200078e0a00 */
[----:B0-----:R-:W-:Y:S02]  /*03d0*/  ULEA UR4, UR5, UR4, 0x18 ;  /* 0x0000000405047291 */ /* 0x001fe4000f8ec0ff */
[----:B------:R-:W-:-:S13]  /*03e0*/  ISETP.GE.U32.AND P1, PT, R8, R3, PT ;  /* 0x000000030800720c */ /* 0x000fda0003f26070 */
[----:B------:R-:W-:Y:S01]  /*03f0*/  @P1 IMAD.IADD R8, R8, 0x1, -R3 ;  /* 0x0000000108081824 */ /* 0x000fe200078e0a03 */
[----:B------:R-:W-:-:S04]  /*0400*/  @P1 IADD3 R6, PT, PT, R6, 0x1, RZ ;  /* 0x0000000106061810 */ /* 0x000fc80007ffe0ff */
[----:B------:R-:W-:Y:S01]  /*0410*/  ISETP.GE.U32.AND P2, PT, R8, R3, PT ;  /* 0x000000030800720c */ /* 0x000fe20003f46070 */
[----:B------:R-:W-:-:S05]  /*0420*/  IMAD R3, R3, R7, R4 ;  /* 0x0000000703037224 */ /* 0x000fca00078e0204 */
[----:B------:R-:W-:-:S07]  /*0430*/  ISETP.NE.AND P1, PT, R3, RZ, PT ;  /* 0x000000ff0300720c */ /* 0x000fce0003f25270 */
[----:B------:R-:W-:-:S05]  /*0440*/  @P2 VIADD R6, R6, 0x1 ;  /* 0x0000000106062836 */ /* 0x000fca0000000000 */
        /* <DEDUP_REMOVED lines=17> */
[----:B0-----:R-:W-:Y:S01]  /*0560*/  IMAD.MOV.U32 R4, RZ, RZ, RZ ;  /* 0x000000ffff047224 */ /* 0x001fe200078e00ff */
[----:B-1----:R-:W-:-:S05]  /*0570*/  IADD3 R8, PT, PT, RZ, -R5, RZ ;  /* 0x80000005ff087210 */ /* 0x002fca0007ffe0ff */
[----:B------:R-:W-:-:S04]  /*0580*/  IMAD R9, R8, R11, RZ ;  /* 0x0000000b08097224 */ /* 0x000fc800078e02ff */
[----:B------:R-:W-:-:S06]  /*0590*/  IMAD.HI.U32 R5, R5, R9, R4 ;  /* 0x0000000905057227 */ /* 0x000fcc00078e0004 */
[----:B------:R-:W-:-:S04]  /*05a0*/  IMAD.HI.U32 R5, R5, R6, RZ ;  /* 0x0000000605057227 */ /* 0x000fc800078e00ff */
[----:B------:R-:W-:-:S04]  /*05b0*/  IMAD.MOV R5, RZ, RZ, -R5 ;  /* 0x000000ffff057224 */ /* 0x000fc800078e0a05 */
[----:B------:R-:W-:Y:S01]  /*05c0*/  IMAD R6, R11, R5, R6 ;  /* 0x000000050b067224 */ /* 0x000fe200078e0206 */
[----:B------:R-:W-:-:S04]  /*05d0*/  MOV R5, RZ ;  /* 0x000000ff00057202 */ /* 0x000fc80000000f00 */
[----:B------:R-:W-:-:S13]  /*05e0*/  ISETP.GE.U32.AND P0, PT, R6, R11, PT ;  /* 0x0000000b0600720c */ /* 0x000fda0003f06070 */
[----:B------:R-:W-:-:S04]  /*05f0*/  @P0 IADD3 R6, PT, PT, R6, -R11, RZ ;  /* 0x8000000b06060210 */ /* 0x000fc80007ffe0ff */
[----:B------:R-:W-:-:S13]  /*0600*/  ISETP.GE.U32.AND P0, PT, R6, R11, PT ;  /* 0x0000000b0600720c */ /* 0x000fda0003f06070 */
[----:B------:R-:W-:Y:S01]  /*0610*/  @P0 IMAD.IADD R6, R6, 0x1, -R11 ;  /* 0x0000000106060824 */ /* 0x000fe200078e0a0b */
[----:B------:R-:W-:-:S05]  /*0620*/  @!P1 LOP3.LUT R6, RZ, R11, RZ, 0x33, !PT ;  /* 0x0000000bff069212 */ /* 0x000fca00078e33ff */
[----:B------:R-:W-:Y:S01]  /*0630*/  IMAD.MOV.U32 R4, RZ, RZ, R6 ;  /* 0x000000ffff047224 */ /* 0x000fe200078e0006 */
[----:B------:R-:W-:Y:S06]  /*0640*/  BRA `(.L_x_19) ;  /* 0x0000000000087947 */ /* 0x000fec0003800000 */
.L_x_18:
[----:B------:R-:W-:-:S07]  /*0650*/  MOV R8, 0x670 ;  /* 0x0000067000087802 */ /* 0x000fce0000000f00 */
[----:B------:R-:W-:Y:S05]  /*0660*/  CALL.REL.NOINC `($__internal_2_$__cuda_sm20_rem_s64) ;  /* 0x00000000005c7944 */ /* 0x000fea0003c00000 */
.L_x_19:
[----:B------:R-:W-:Y:S05]  /*0670*/  BSYNC.RECONVERGENT B1 ;  /* 0x0000000000017941 */ /* 0x000fea0003800200 */
.L_x_17:
[----:B------:R-:W0:Y:S02]  /*0680*/  LDCU.64 UR4, c[0x0][0x3a0] ;  /* 0x00007400ff0477ac */ /* 0x000e240008000a00 */
[----:B0-----:R-:W-:-:S04]  /*0690*/  LEA R6, P0, R4, UR4, 0x2 ;  /* 0x0000000404067c11 */ /* 0x001fc8000f8010ff */
[----:B------:R-:W-:-:S06]  /*06a0*/  LEA.HI.X R7, R4, UR5, R5, 0x2, P0 ;  /* 0x0000000504077c11 */ /* 0x000fcc00080f1405 */
[----:B------:R-:W2:Y:S04]  /*06b0*/  LDG.E R7, desc[UR6][R6.64] ;  /* 0x0000000606077981 */ /* 0x000ea8000c1e1900 */
[----:B--2---:R0:W-:Y:S02]  /*06c0*/  STS [R2], R7 ;  /* 0x0000000702007388 */ /* 0x0041e40000000800 */
.L_x_16:
[----:B------:R-:W-:Y:S05]  /*06d0*/  BSYNC.RECONVERGENT B0 ;  /* 0x0000000000007941 */ /* 0x000fea0003800200 */
.L_x_15:
[----:B------:R-:W-:Y:S06]  /*06e0*/  BAR.SYNC.DEFER_BLOCKING 0x0 ;  /* 0x0000000000007b1d */ /* 0x000fec0000010000 */
[----:B------:R-:W1:Y:S01]  /*06f0*/  LDCU UR4, c[0x0][0x380] ;  /* 0x00007000ff0477ac */ /* 0x000e620008000800 */
[----:B0-----:R-:W1:Y:S02]  /*0700*/  LDS R2, [R2] ;  /* 0x0000000002027984 */ /* 0x001e640000000800 */
[----:B-1----:R-:W-:-:S04]  /*0710*/  ISETP.GE.AND P0, PT, R2, UR4, PT ;  /* 0x0000000402007c0c */ /* 0x002fc8000bf06270 */
[----:B------:R-:W-:-:S13]  /*0720*/  ISETP.LT.OR P0, PT, R2, RZ, P0 ;  /* 0x000000ff0200720c */ /* 0x000fda0000701670 */
[----:B------:R-:W-:Y:S05]  /*0730*/  @P0 EXIT ;  /* 0x000000000000094d */ /* 0x000fea0003800000 */
[----:B------:R-:W0:Y:S01]  /*0740*/  LDC.64 R4, c[0x0][0x390] ;  /* 0x0000e400ff047b82 */ /* 0x000e220000000a00 */
[----:B------:R-:W1:Y:S02]  /*0750*/  LDCU UR4, c[0x0][0x388] ;  /* 0x00007100ff0477ac */ /* 0x000e640008000800 */
[----:B-1----:R-:W-:-:S04]  /*0760*/  IMAD R7, R2, UR4, R3 ;  /* 0x0000000402077c24 */ /* 0x002fc8000f8e0203 */
[----:B0-----:R-:W-:Y:S02]  /*0770*/  IMAD.WIDE R4, R7, 0x4, R4 ;  /* 0x0000000407047825 */ /* 0x001fe400078e0204 */
[----:B------:R-:W0:Y:S04]  /*0780*/  LDC.64 R6, c[0x0][0x3a8] ;  /* 0x0000ea00ff067b82 */ /* 0x000e280000000a00 */
[----:B------:R-:W2:Y:S01]  /*0790*/  LDG.E.CONSTANT R5, desc[UR6][R4.64] ;  /* 0x0000000604057981 */ /* 0x000ea2000c1e9900 */
[----:B------:R-:W-:-:S04]  /*07a0*/  IMAD R3, R0, UR4, R3 ;  /* 0x0000000400037c24 */ /* 0x000fc8000f8e0203 */
[----:B0-----:R-:W-:-:S05]  /*07b0*/  IMAD.WIDE R2, R3, 0x4, R6 ;  /* 0x0000000403027825 */ /* 0x001fca00078e0206 */
[----:B--2---:R-:W-:Y:S01]  /*07c0*/  STG.E desc[UR6][R2.64], R5 ;  /* 0x0000000502007986 */ /* 0x004fe2000c101906 */
[----:B------:R-:W-:Y:S05]  /*07d0*/  EXIT ;  /* 0x000000000000794d */ /* 0x000fea0003800000 */
        .weak           $__internal_2_$__cuda_sm20_rem_s64
        .type           $__internal_2_$__cuda_sm20_rem_s64,@function
        .size           $__internal_2_$__cuda_sm20_rem_s64,(.L_x_32 - $__internal_2_$__cuda_sm20_rem_s64)
$__internal_2_$__cuda_sm20_rem_s64:
        /* <DEDUP_REMOVED lines=8> */
[----:B0-----:R-:W-:-:S06]  /*0860*/  VIADD R12, R11, 0x1ffffffe ;  /* 0x1ffffffe0b0c7836 */ /* 0x001fcc0000000000 */
[----:B------:R-:W0:Y:S02]  /*0870*/  F2I.U64.TRUNC R12, R12 ;  /* 0x0000000c000c7311 */ /* 0x000e24000020d800 */
[----:B0-----:R-:W-:-:S04]  /*0880*/  IMAD.WIDE.U32 R14, R12, R4, RZ ;  /* 0x000000040c0e7225 */ /* 0x001fc800078e00ff */
[----:B------:R-:W-:Y:S01]  /*0890*/  IMAD R15, R12, R5, R15 ;  /* 0x000000050c0f7224 */ /* 0x000fe200078e020f */
[----:B------:R-:W-:-:S03]  /*08a0*/  IADD3 R17, P0, PT, RZ, -R14, RZ ;  /* 0x8000000eff117210 */ /* 0x000fc60007f1e0ff */
[----:B------:R-:W-:Y:S02]  /*08b0*/  IMAD R15, R13, R4, R15 ;  /* 0x000000040d0f7224 */ /* 0x000fe400078e020f */
[----:B------:R-:W-:-:S03]  /*08c0*/  IMAD.HI.U32 R14, R12, R17, RZ ;  /* 0x000000110c0e7227 */ /* 0x000fc600078e00ff */
[----:B------:R-:W-:Y:S01]  /*08d0*/  IADD3.X R19, PT, PT, RZ, ~R15, RZ, P0, !PT ;  /* 0x8000000fff137210 */ /* 0x000fe200007fe4ff */
[----:B------:R-:W-:-:S04]  /*08e0*/  IMAD.MOV.U32 R15, RZ, RZ, R12 ;  /* 0x000000ffff0f7224 */ /* 0x000fc800078e000c */
[----:B------:R-:W-:-:S04]  /*08f0*/  IMAD.WIDE.U32 R14, P0, R12, R19, R14 ;  /* 0x000000130c0e7225 */ /* 0x000fc8000780000e */
[C---:B------:R-:W-:Y:S02]  /*0900*/  IMAD R21, R13.reuse, R19, RZ ;  /* 0x000000130d157224 */ /* 0x040fe400078e02ff */
[----:B------:R-:W-:-:S04]  /*0910*/  IMAD.HI.U32 R14, P1, R13, R17, R14 ;  /* 0x000000110d0e7227 */ /* 0x000fc8000782000e */
[----:B------:R-:W-:Y:S01]  /*0920*/  IMAD.HI.U32 R11, R13, R19, RZ ;  /* 0x000000130d0b7227 */ /* 0x000fe200078e00ff */
[----:B------:R-:W-:-:S03]  /*0930*/  IADD3 R15, P2, PT, R21, R14, RZ ;  /* 0x0000000e150f7210 */ /* 0x000fc60007f5e0ff */
[----:B------:R-:W-:Y:S02]  /*0940*/  IMAD.X R11, R11, 0x1, R13, P0 ;  /* 0x000000010b0b7824 */ /* 0x000fe400000e060d */
[----:B------:R-:W-:-:S03]  /*0950*/  IMAD.WIDE.U32 R12, R15, R4, RZ ;  /* 0x000000040f0c7225 */ /* 0x000fc600078e00ff */
[----:B------:R-:W-:Y:S01]  /*0960*/  IADD3.X R11, PT, PT, RZ, RZ, R11, P2, P1 ;  /* 0x000000ffff0b7210 */ /* 0x000fe200017e240b */
[----:B------:R-:W-:Y:S01]  /*0970*/  IMAD R13, R15, R5, R13 ;  /* 0x000000050f0d7224 */ /* 0x000fe200078e020d */
[----:B------:R-:W-:Y:S02]  /*0980*/  IADD3 R17, P0, PT, RZ, -R12, RZ ;  /* 0x8000000cff117210 */ /* 0x000fe40007f1e0ff */
[----:B------:R-:W-:Y:S01]  /*0990*/  ISETP.GE.AND P1, PT, R7, RZ, PT ;  /* 0x000000ff0700720c */ /* 0x000fe20003f26270 */
        /* <DEDUP_REMOVED lines=10> */
[----:B------:R-:W-:Y:S01]  /*0a40*/  IADD3 R15, P3, PT, R14, R15, RZ ;  /* 0x0000000f0e0f7210 */ /* 0x000fe20007f7e0ff */
[----:B------:R-:W-:Y:S01]  /*0a50*/  IMAD.X R11, R12, 0x1, R11, P0 ;  /* 0x000000010c0b7824 */ /* 0x000fe200000e060b */
[----:B------:R-:W-:Y:S01]  /*0a60*/  SEL R14, R13, R7, !P1 ;  /* 0x000000070d0e7207 */ /* 0x000fe20004800000 */
[----:B------:R-:W-:Y:S02]  /*0a70*/  HFMA2 R13, -RZ, RZ, 0, 0 ;  /* 0x00000000ff0d7431 */ /* 0x000fe400000001ff */
[----:B------:R-:W-:Y:S01]  /*0a80*/  IMAD.HI.U32 R12, R15, R6, RZ ;  /* 0x000000060f0c7227 */ /* 0x000fe200078e00ff */
[----:B------:R-:W-:-:S05]  /*0a90*/  IADD3.X R11, PT, PT, RZ, RZ, R11, P3, P2 ;  /* 0x000000ffff0b7210 */ /* 0x000fca0001fe440b */
[----:B------:R-:W-:-:S04]  /*0aa0*/  IMAD.HI.U32 R7, R11, R14, RZ ;  /* 0x0000000e0b077227 */ /* 0x000fc800078e00ff */
[----:B------:R-:W-:-:S04]  /*0ab0*/  IMAD.WIDE.U32 R12, R15, R14, R12 ;  /* 0x0000000e0f0c7225 */ /* 0x000fc800078e000c */
[C---:B------:R-:W-:Y:S02]  /*0ac0*/  IMAD R15, R11.reuse, R14, RZ ;  /* 0x0000000e0b0f7224 */ /* 0x040fe400078e02ff */
[----:B------:R-:W-:-:S04]  /*0ad0*/  IMAD.HI.U32 R12, P0, R11, R6, R12 ;  /* 0x000000060b0c7227 */ /* 0x000fc8000780000c */
[----:B------:R-:W-:Y:S01]  /*0ae0*/  IMAD.X R7, RZ, RZ, R7, P0 ;  /* 0x000000ffff077224 */ /* 0x000fe200000e0607 */
[----:B------:R-:W-:-:S05]  /*0af0*/  IADD3 R11, P2, PT, R15, R12, RZ ;  /* 0x0000000c0f0b7210 */ /* 0x000fca0007f5e0ff */
        /* <DEDUP_REMOVED lines=13> */
[----:B------:R-:W-:Y:S02]  /*0bd0*/  IADD3 R4, P2, PT, R7, -R4, RZ ;  /* 0x8000000407047210 */ /* 0x000fe40007f5e0ff */
[----:B------:R-:W-:-:S03]  /*0be0*/  ISETP.GE.U32.AND.EX P0, PT, R11, R5, PT, P0 ;  /* 0x000000050b00720c */ /* 0x000fc60003f06100 */
[----:B------:R-:W-:Y:S01]  /*0bf0*/  IMAD.X R5, R11, 0x1, ~R5, P2 ;  /* 0x000000010b057824 */ /* 0x000fe200010e0e05 */
[----:B------:R-:W-:-:S04]  /*0c00*/  SEL R4, R4, R7, P0 ;  /* 0x0000000704047207 */ /* 0x000fc80000000000 */
[----:B------:R-:W-:Y:S02]  /*0c10*/  SEL R5, R5, R11, P0 ;  /* 0x0000000b05057207 */ /* 0x000fe40000000000 */
[-C--:B------:R-:W-:Y:S02]  /*0c20*/  IADD3 R7, P2, PT, RZ, -R4.reuse, RZ ;  /* 0x80000004ff077210 */ /* 0x080fe40007f5e0ff */
[----:B------:R-:W-:Y:S02]  /*0c30*/  ISETP.NE.U32.AND P0, PT, R10, RZ, PT ;  /* 0x000000ff0a00720c */ /* 0x000fe40003f05070 */
[----:B------:R-:W-:Y:S02]  /*0c40*/  IADD3.X R6, PT, PT, RZ, ~R5, RZ, P2, !PT ;  /* 0x80000005ff067210 */ /* 0x000fe400017fe4ff */
[----:B------:R-:W-:Y:S01]  /*0c50*/  ISETP.NE.AND.EX P0, PT, R9, RZ, PT, P0 ;  /* 0x000000ff0900720c */ /* 0x000fe20003f05300 */
[----:B------:R-:W-:Y:S01]  /*0c60*/  IMAD.MOV.U32 R9, RZ, RZ, 0x0 ;  /* 0x00000000ff097424 */ /* 0x000fe200078e00ff */
[----:B------:R-:W-:-:S02]  /*0c70*/  SEL R4, R7, R4, !P1 ;  /* 0x0000000407047207 */ /* 0x000fc40004800000 */
[----:B------:R-:W-:Y:S02]  /*0c80*/  SEL R5, R6, R5, !P1 ;  /* 0x0000000506057207 */ /* 0x000fe40004800000 */
[----:B------:R-:W-:Y:S02]  /*0c90*/  SEL R4, R4, 0xffffffff, P0 ;  /* 0xffffffff04047807 */ /* 0x000fe40000000000 */
[----:B------:R-:W-:Y:S01]  /*0ca0*/  SEL R5, R5, 0xffffffff, P0 ;  /* 0xffffffff05057807 */ /* 0x000fe20000000000 */
[----:B------:R-:W-:Y:S06]  /*0cb0*/  RET.REL.NODEC R8 `(_Z6gatheriiiPKfPKlPKiPf) ;  /* 0xfffffff008d07950 */ /* 0x000fec0003c3ffff */
.L_x_20:
        /* <DEDUP_REMOVED lines=12> */
.L_x_32:


//--------------------- .text._Z11scatter_alliiiPKfPKlPKiPf --------------------------
	.section	.text._Z11scatter_alliiiPKfPKlPKiPf,"ax",@progbits
	.align	128
        .global         _Z11scatter_alliiiPKfPKlPKiPf
        .type           _Z11scatter_alliiiPKfPKlPKiPf,@function
        .size           _Z11scatter_alliiiPKfPKlPKiPf,(.L_x_33 - _Z11scatter_alliiiPKfPKlPKiPf)
        .other          _Z11scatter_alliiiPKfPKlPKiPf,@"STO_CUDA_ENTRY STV_DEFAULT"
_Z11scatter_alliiiPKfPKlPKiPf:
.text._Z11scatter_alliiiPKfPKlPKiPf:
        /* <DEDUP_REMOVED lines=99> */
.L_x_24:
[----:B------:R-:W-:-:S07]  /*0630*/  MOV R8, 0x650 ;  /* 0x0000065000087802 */ /* 0x000fce0000000f00 */
[----:B------:R-:W-:Y:S05]  /*0640*/  CALL.REL.NOINC `($__internal_3_$__cuda_sm20_rem_s64) ;  /* 0x00000000003c7944 */ /* 0x000fea0003c00000 */
.L_x_25:
[----:B------:R-:W-:Y:S05]  /*0650*/  BSYNC.RECONVERGENT B1 ;  /* 0x0000000000017941 */ /* 0x000fea0003800200 */
.L_x_23:
[----:B------:R0:W-:Y:S02]  /*0660*/  STS [R6], R4 ;  /* 0x0000000406007388 */ /* 0x0001e40000000800 */
.L_x_22:
[----:B------:R-:W-:Y:S05]  /*0670*/  BSYNC.RECONVERGENT B0 ;  /* 0x0000000000007941 */ /* 0x000fea0003800200 */
.L_x_21:
        /* <DEDUP_REMOVED lines=12> */
        .weak           $__internal_3_$__cuda_sm20_rem_s64
        .type           $__internal_3_$__cuda_sm20_rem_s64,@function
        .size           $__internal_3_$__cuda_sm20_rem_s64,(.L_x_33 - $__internal_3_$__cuda_sm20_rem_s64)
$__internal_3_$__cuda_sm20_rem_s64:
        /* <DEDUP_REMOVED lines=72> */
[----:B------:R-:W-:Y:S06]  /*0bc0*/  RET.REL.NODEC R8 `(_Z11scatter_alliiiPKfPKlPKiPf) ;  /* 0xfffffff4080c7950 */ /* 0x000fec0003c3ffff */
.L_x_26:
        /* <DEDUP_REMOVED lines=11> */
.L_x_33:


//--------------------- .text._Z10gather_alliiiPKfPKlPKiPf --------------------------
	.section	.text._Z10gather_alliiiPKfPKlPKiPf,"ax",@progbits
	.align	128
        .global         _Z10gather_alliiiPKfPKlPKiPf
        .type           _Z10gather_alliiiPKfPKlPKiPf,@function
        .size           _Z10gather_alliiiPKfPKlPKiPf,(.L_x_38 - _Z10gather_alliiiPKfPKlPKiPf)
        .other          _Z10gather_alliiiPKfPKlPKiPf,@"STO_CUDA_ENTRY STV_DEFAULT"
_Z10gather_alliiiPKfPKlPKiPf:
.text._Z10gather_alliiiPKfPKlPKiPf:
        /* <DEDUP_REMOVED lines=9> */
[----:B------:R-:W3:Y:S01]  /*0090*/  LDCU UR5, c[0x0][0x384] ;  /* 0x00007080ff0577ac */ /* 0x000ee20008000800 */
[----:B-1----:R-:W-:-:S06]  /*00a0*/  IADD3 R5, PT, PT, R2, UR4, RZ ;  /* 0x0000000402057c10 */ /* 0x002fcc000fffe0ff */
[----:B0-----:R-:W-:Y:S08]  /*00b0*/  MUFU.RCP R8, R8 ;  /* 0x0000000800087308 */ /* 0x001ff00000001000 */
[----:B--2---:R-:W0:Y:S02]  /*00c0*/  MUFU.RCP R3, R3 ;  /* 0x0000000300037308 */ /* 0x004e240000001000 */
[----:B0-----:R-:W-:-:S06]  /*00d0*/  VIADD R6, R3, 0xffffffe ;  /* 0x0ffffffe03067836 */ /* 0x001fcc0000000000 */
[----:B------:R0:W1:Y:S02]  /*00e0*/  F2I.FTZ.U32.TRUNC.NTZ R7, R6 ;  /* 0x0000000600077305 */ /* 0x000064000021f000 */
[----:B0-----:R-:W-:Y:S02]  /*00f0*/  IMAD.MOV.U32 R6, RZ, RZ, RZ ;  /* 0x000000ffff067224 */ /* 0x001fe400078e00ff */
[----:B-1----:R-:W-:-:S04]  /*0100*/  IMAD.MOV R4, RZ, RZ, -R7 ;  /* 0x000000ffff047224 */ /* 0x002fc800078e0a07 */
[----:B------:R-:W-:Y:S01]  /*0110*/  IMAD R3, R4, R9, RZ ;  /* 0x0000000904037224 */ /* 0x000fe200078e02ff */
[----:B------:R-:W-:-:S03]  /*0120*/  IABS R4, R5 ;  /* 0x0000000500047213 */ /* 0x000fc60000000000 */
[----:B------:R-:W-:-:S06]  /*0130*/  IMAD.HI.U32 R7, R7, R3, R6 ;  /* 0x0000000307077227 */ /* 0x000fcc00078e0006 */
[----:B------:R-:W-:-:S04]  /*0140*/  IMAD.HI.U32 R3, R7, R4, RZ ;  /* 0x0000000407037227 */ /* 0x000fc800078e00ff */
[----:B------:R-:W-:-:S04]  /*0150*/  IMAD.MOV R6, RZ, RZ, -R3 ;  /* 0x000000ffff067224 */ /* 0x000fc800078e0a03 */
[----:B------:R-:W-:Y:S01]  /*0160*/  IMAD R4, R9, R6, R4 ;  /* 0x0000000609047224 */ /* 0x000fe200078e0204 */
[----:B------:R-:W-:-:S04]  /*0170*/  IADD3 R6, PT, PT, R8, 0xffffffe, RZ ;  /* 0x0ffffffe08067810 */ /* 0x000fc80007ffe0ff */
[----:B------:R-:W-:Y:S01]  /*0180*/  ISETP.GT.U32.AND P1, PT, R9, R4, PT ;  /* 0x000000040900720c */ /* 0x000fe20003f24070 */
[----:B------:R0:W1:Y:S02]  /*0190*/  F2I.FTZ.U32.TRUNC.NTZ R7, R6 ;  /* 0x0000000600077305 */ /* 0x000064000021f000 */
[----:B0-----:R-:W-:-:S10]  /*01a0*/  IMAD.MOV.U32 R6, RZ, RZ, RZ ;  /* 0x000000ffff067224 */ /* 0x001fd400078e00ff */
[----:B------:R-:W-:Y:S01]  /*01b0*/  @!P1 IMAD.IADD R4, R4, 0x1, -R9 ;  /* 0x0000000104049824 */ /* 0x000fe200078e0a09 */
[----:B------:R-:W-:-:S04]  /*01c0*/  @!P1 IADD3 R3, PT, PT, R3, 0x1, RZ ;  /* 0x0000000103039810 */ /* 0x000fc80007ffe0ff */
[----:B------:R-:W-:Y:S01]  /*01d0*/  ISETP.GE.U32.AND P0, PT, R4, R9, PT ;  /* 0x000000090400720c */ /* 0x000fe20003f06070 */
[----:B-1----:R-:W-:Y:S01]  /*01e0*/  IMAD.MOV R9, RZ, RZ, -R7 ;  /* 0x000000ffff097224 */ /* 0x002fe200078e0a07 */
[----:B------:R-:W-:-:S03]  /*01f0*/  LOP3.LUT R4, R5, R0, RZ, 0x3c, !PT ;  /* 0x0000000005047212 */ /* 0x000fc600078e3cff */
[-C--:B------:R-:W-:Y:S01]  /*0200*/  IMAD R9, R9, R0.reuse, RZ ;  /* 0x0000000009097224 */ /* 0x080fe200078e02ff */
[----:B------:R-:W-:Y:S02]  /*0210*/  ISETP.GE.AND P2, PT, R4, RZ, PT ;  /* 0x000000ff0400720c */ /* 0x000fe40003f46270 */
[----:B------:R-:W-:Y:S01]  /*0220*/  LOP3.LUT R4, RZ, R0, RZ, 0x33, !PT ;  /* 0x00000000ff047212 */ /* 0x000fe200078e33ff */
[----:B------:R-:W-:-:S04]  /*0230*/  IMAD.HI.U32 R10, R7, R9, R6 ;  /* 0x00000009070a7227 */ /* 0x000fc800078e0006 */
[----:B------:R-:W-:Y:S01]  /*0240*/  @P0 VIADD R3, R3, 0x1 ;  /* 0x0000000103030836 */ /* 0x000fe20000000000 */
[----:B------:R-:W-:Y:S01]  /*0250*/  ISETP.NE.AND P0, PT, R0, RZ, PT ;  /* 0x000000ff0000720c */ /* 0x000fe20003f05270 */
[----:B------:R-:W-:-:S04]  /*0260*/  IMAD.HI.U32 R6, R10, UR4, RZ ;  /* 0x000000040a067c27 */ /* 0x000fc8000f8e00ff */
[----:B------:R-:W-:Y:S01]  /*0270*/  @!P2 IADD3 R3, PT, PT, -R3, RZ, RZ ;  /* 0x000000ff0303a210 */ /* 0x000fe20007ffe1ff */
[----:B------:R-:W-:-:S03]  /*0280*/  IMAD.MOV R11, RZ, RZ, -R6 ;  /* 0x000000ffff0b7224 */ /* 0x000fc600078e0a06 */
[----:B------:R-:W-:Y:S01]  /*0290*/  SEL R3, R4, R3, !P0 ;  /* 0x0000000304037207 */ /* 0x000fe20004000000 */
[----:B------:R-:W-:-:S03]  /*02a0*/  IMAD R11, R0, R11, UR4 ;  /* 0x00000004000b7e24 */ /* 0x000fc6000f8e020b */
[----:B---3--:R-:W-:Y:S01]  /*02b0*/  ISETP.GE.AND P0, PT, R3, UR5, PT ;  /* 0x0000000503007c0c */ /* 0x008fe2000bf06270 */
[----:B------:R-:W-:-:S04]  /*02c0*/  IMAD.MOV R6, RZ, RZ, -R3 ;  /* 0x000000ffff067224 */ /* 0x000fc800078e0a03 */
[----:B------:R-:W-:-:S08]  /*02d0*/  IMAD R5, R0, R6, R5 ;  /* 0x0000000600057224 */ /* 0x000fd000078e0205 */
[----:B------:R-:W-:Y:S05]  /*02e0*/  @P0 EXIT ;  /* 0x000000000000094d */ /* 0x000fea0003800000 */
[----:B------:R-:W-:Y:S01]  /*02f0*/  ISETP.NE.AND P0, PT, R5, RZ, PT ;  /* 0x000000ff0500720c */ /* 0x000fe20003f05270 */
[----:B------:R-:W0:Y:S03]  /*0300*/  LDCU.64 UR6, c[0x0][0x358] ;  /* 0x00006b00ff0677ac */ /* 0x000e260008000a00 */
[----:B------:R-:W-:-:S13]  /*0310*/  ISETP.NE.AND P0, PT, R2, RZ, P0 ;  /* 0x000000ff0200720c */ /* 0x000fda0000705270 */
[----:B------:R-:W1:Y:S08]  /*0320*/  @!P0 LDC.64 R6, c[0x0][0x398] ;  /* 0x0000e600ff068b82 */ /* 0x000e700000000a00 */
[----:B------:R-:W2:Y:S01]  /*0330*/  @!P0 LDC.64 R8, c[0x0][0x3a0] ;  /* 0x0000e800ff088b82 */ /* 0x000ea20000000a00 */
[----:B-1----:R-:W-:-:S06]  /*0340*/  @!P0 IMAD.WIDE R6, R3, 0x8, R6 ;  /* 0x0000000803068825 */ /* 0x002fcc00078e0206 */
[----:B0-----:R-:W2:Y:S01]  /*0350*/  @!P0 LDG.E.64 R6, desc[UR6][R6.64] ;  /* 0x0000000606068981 */ /* 0x001ea2000c1e1b00 */
[----:B------:R-:W0:Y:S01]  /*0360*/  S2UR UR5, SR_CgaCtaId ;  /* 0x00000000000579c3 */ /* 0x000e220000008800 */
[----:B------:R-:W-:Y:S01]  /*0370*/  UMOV UR4, 0x400 ;  /* 0x0000040000047882 */ /* 0x000fe20000000000 */
[----:B--2---:R-:W-:-:S04]  /*0380*/  @!P0 LEA R8, P1, R6, R8, 0x2 ;  /* 0x0000000806088211 */ /* 0x004fc800078210ff */
[----:B------:R-:W-:-:S06]  /*0390*/  @!P0 LEA.HI.X R9, R6, R9, R7, 0x2, P1 ;  /* 0x0000000906098211 */ /* 0x000fcc00008f1407 */
[----:B------:R-:W2:Y:S01]  /*03a0*/  @!P0 LDG.E R9, desc[UR6][R8.64] ;  /* 0x0000000608098981 */ /* 0x000ea2000c1e1900 */
[----:B------:R-:W-:Y:S01]  /*03b0*/  ISETP.GE.U32.AND P1, PT, R11, R0, PT ;  /* 0x000000000b00720c */ /* 0x000fe20003f26070 */
[----:B0-----:R-:W-:-:S12]  /*03c0*/  ULEA UR4, UR5, UR4, 0x18 ;  /* 0x0000000405047291 */ /* 0x001fd8000f8ec0ff */
[----:B------:R-:W-:-:S04]  /*03d0*/  @P1 IADD3 R11, PT, PT, R11, -R0, RZ ;  /* 0x800000000b0b1210 */ /* 0x000fc80007ffe0ff */
[----:B------:R-:W-:-:S13]  /*03e0*/  ISETP.GE.U32.AND P1, PT, R11, R0, PT ;  /* 0x000000000b00720c */ /* 0x000fda0003f26070 */
[----:B------:R-:W-:Y:S01]  /*03f0*/  @P1 IMAD.IADD R11, R11, 0x1, -R0 ;  /* 0x000000010b0b1824 */ /* 0x000fe200078e0a00 */
[----:B------:R-:W-:-:S04]  /*0400*/  ISETP.NE.U32.AND P1, PT, R0, RZ, PT ;  /* 0x000000ff0000720c */ /* 0x000fc80003f25070 */
[----:B------:R-:W-:-:S04]  /*0410*/  SEL R11, R4, R11, !P1 ;  /* 0x0000000b040b7207 */ /* 0x000fc80004800000 */
[----:B------:R-:W-:-:S05]  /*0420*/  IADD3 R11, PT, PT, R11, R2, RZ ;  /* 0x000000020b0b7210 */ /* 0x000fca0007ffe0ff */
[----:B------:R-:W-:-:S04]  /*0430*/  IMAD.HI.U32 R7, R10, R11, RZ ;  /* 0x0000000b0a077227 */ /* 0x000fc800078e00ff */
[----:B------:R-:W-:-:S04]  /*0440*/  IMAD.MOV R2, RZ, RZ, -R7 ;  /* 0x000000ffff027224 */ /* 0x000fc800078e0a07 */
[----:B------:R-:W-:-:S05]  /*0450*/  IMAD R11, R0, R2, R11 ;  /* 0x00000002000b7224 */ /* 0x000fca00078e020b */
[----:B------:R-:W-:-:S13]  /*0460*/  ISETP.GE.U32.AND P2, PT, R11, R0, PT ;  /* 0x000000000b00720c */ /* 0x000fda0003f46070 */
[----:B------:R-:W-:Y:S01]  /*0470*/  @P2 IADD3 R11, PT, PT, R11, -R0, RZ ;  /* 0x800000000b0b2210 */ /* 0x000fe20007ffe0ff */
[----:B------:R-:W-:-:S03]  /*0480*/  @P2 VIADD R7, R7, 0x1 ;  /* 0x0000000107072836 */ /* 0x000fc60000000000 */
[----:B------:R-:W-:-:S13]  /*0490*/  ISETP.GE.U32.AND P3, PT, R11, R0, PT ;  /* 0x000000000b00720c */ /* 0x000fda0003f66070 */
[----:B------:R-:W-:-:S04]  /*04a0*/  @P3 IADD3 R7, PT, PT, R7, 0x1, RZ ;  /* 0x0000000107073810 */ /* 0x000fc80007ffe0ff */
[----:B------:R-:W-:-:S04]  /*04b0*/  SEL R4, R4, R7, !P1 ;  /* 0x0000000704047207 */ /* 0x000fc80004800000 */
[----:B------:R-:W-:Y:S01]  /*04c0*/  LEA R4, R4, UR4, 0x2 ;  /* 0x0000000404047c11 */ /* 0x000fe2000f8e10ff */
[----:B------:R-:W0:Y:S04]  /*04d0*/  LDCU UR4, c[0x0][0x380] ;  /* 0x00007000ff0477ac */ /* 0x000e280008000800 */
[----:B--2---:R-:W-:Y:S01]  /*04e0*/  @!P0 STS [R4], R9 ;  /* 0x0000000904008388 */ /* 0x004fe20000000800 */
[----:B------:R-:W-:Y:S06]  /*04f0*/  BAR.SYNC.DEFER_BLOCKING 0x0 ;  /* 0x0000000000007b1d */ /* 0x000fec0000010000 */
[----:B------:R-:W0:Y:S02]  /*0500*/  LDS R2, [R4] ;  /* 0x0000000004027984 */ /* 0x000e240000000800 */
[----:B0-----:R-:W-:-:S04]  /*0510*/  ISETP.GE.AND P0, PT, R2, UR4, PT ;  /* 0x0000000402007c0c */ /* 0x001fc8000bf06270 */
[----:B------:R-:W-:-:S13]  /*0520*/  ISETP.LT.OR P0, PT, R2, RZ, P0 ;  /* 0x000000ff0200720c */ /* 0x000fda0000701670 */
[----:B------:R-:W-:Y:S05]  /*0530*/  @P0 EXIT ;  /* 0x000000000000094d */ /* 0x000fea0003800000 */
[----:B------:R-:W0:Y:S01]  /*0540*/  LDC.64 R6, c[0x0][0x390] ;  /* 0x0000e400ff067b82 */ /* 0x000e220000000a00 */
[----:B------:R-:W-:-:S04]  /*0550*/  IMAD R9, R2, R0, R5 ;  /* 0x0000000002097224 */ /* 0x000fc800078e0205 */
[----:B0-----:R-:W-:-:S03]  /*0560*/  IMAD.WIDE R6, R9, 0x4, R6 ;  /* 0x0000000409067825 */ /* 0x001fc600078e0206 */
[----:B------:R-:W0:Y:S03]  /*0570*/  LDC.64 R8, c[0x0][0x3a8] ;  /* 0x0000ea00ff087b82 */ /* 0x000e260000000a00 */
[----:B------:R-:W2:Y:S01]  /*0580*/  LDG.E.CONSTANT R7, desc[UR6][R6.64] ;  /* 0x0000000606077981 */ /* 0x000ea2000c1e9900 */
[----:B------:R-:W-:-:S04]  /*0590*/  IMAD R3, R3, R0, R5 ;  /* 0x0000000003037224 */ /* 0x000fc800078e0205 */
[----:B0-----:R-:W-:-:S05]  /*05a0*/  IMAD.WIDE R2, R3, 0x4, R8 ;  /* 0x0000000403027825 */ /* 0x001fca00078e0208 */
[----:B--2---:R-:W-:Y:S01]  /*05b0*/  STG.E desc[UR6][R2.64], R7 ;  /* 0x0000000702007986 */ /* 0x004fe2000c101906 */
[----:B------:R-:W-:Y:S05]  /*05c0*/  EXIT ;  /* 0x000000000000794d */ /* 0x000fea0003800000 */
.L_x_27:
        /* <DEDUP_REMOVED lines=11> */
.L_x_38:


//--------------------- .text.center_map          --------------------------
	.section	.text.center_map,"ax",@progbits
	.align	128
        .global         center_map
        .type           center_map,@function
        .size           center_map,(.L_x_39 - center_map)
        .other          center_map,@"STO_CUDA_ENTRY STV_DEFAULT"
center_map:
.text.center_map:
[----:B------:R-:W-:Y:S01]  /*0000*/  LDC R1, c[0x0][0x37c] ;  /* 0x0000df00ff017b82 */ /* 0x000fe20000000800 */
[----:B------:R-:W0:Y:S07]  /*0010*/  S2R R0, SR_TID.X ;  /* 0x0000000000007919 */ /* 0x000e2e0000002100 */
[----:B------:R-:W0:Y:S01]  /*0020*/  S2UR UR4, SR_CTAID.X ;  /* 0x00000000000479c3 */ /* 0x000e220000002500 */
[----:B------:R-:W1:Y:S07]  /*0030*/  LDCU UR5, c[0x0][0x380] ;  /* 0x00007000ff0577ac */ /* 0x000e6e0008000800 */
[----:B------:R-:W0:Y:S02]  /*0040*/  LDC R7, c[0x0][0x360] ;  /* 0x0000d800ff077b82 */ /* 0x000e240000000800 */
[----:B0-----:R-:W-:-:S05]  /*0050*/  IMAD R0, R7, UR4, R0 ;  /* 0x0000000407007c24 */ /* 0x001fca000f8e0200 */
[----:B-1----:R-:W-:-:S13]  /*0060*/  ISETP.GE.AND P0, PT, R0, UR5, PT ;  /* 0x0000000500007c0c */ /* 0x002fda000bf06270 */
[----:B------:R-:W-:Y:S05]  /*0070*/  @P0 EXIT ;  /* 0x000000000000094d */ /* 0x000fea0003800000 */
[----:B------:R-:W0:Y:S01]  /*0080*/  LDC.64 R4, c[0x0][0x388] ;  /* 0x0000e200ff047b82 */ /* 0x000e220000000a00 */
[----:B------:R-:W1:Y:S01]  /*0090*/  LDCU UR4, c[0x0][0x370] ;  /* 0x00006e00ff0477ac */ /* 0x000e620008000800 */
[----:B------:R-:W2:Y:S01]  /*00a0*/  LDCU.64 UR6, c[0x0][0x358] ;  /* 0x00006b00ff0677ac */ /* 0x000ea20008000a00 */
[----:B-1----:R-:W-:-:S07]  /*00b0*/  IMAD R7, R7, UR4, RZ ;  /* 0x0000000407077c24 */ /* 0x002fce000f8e02ff */
.L_x_28:
[----:B0-----:R-:W-:-:S05]  /*00c0*/  IMAD.WIDE R2, R0, 0x4, R4 ;  /* 0x0000000400027825 */ /* 0x001fca00078e0204 */
[----:B--2---:R0:W-:Y:S02]  /*00d0*/  STG.E desc[UR6][R2.64], R0 ;  /* 0x0000000002007986 */ /* 0x0041e4000c101906 */
[----:B0-----:R-:W-:-:S04]  /*00e0*/  IADD3 R0, PT, PT, R7, R0, RZ ;  /* 0x0000000007007210 */ /* 0x001fc80007ffe0ff */
[----:B------:R-:W-:-:S13]  /*00f0*/  ISETP.GE.AND P0, PT, R0, UR5, PT ;  /* 0x0000000500007c0c */ /* 0x000fda000bf06270 */
[----:B------:R-:W-:Y:S05]  /*0100*/  @!P0 BRA `(.L_x_28) ;  /* 0xfffffffc00ec8947 */ /* 0x000fea000383ffff */
[----:B------:R-:W-:Y:S05]  /*0110*/  EXIT ;  /* 0x000000000000794d */ /* 0x000fea0003800000 */
.L_x_29:
        /* <DEDUP_REMOVED lines=14> */
.L_x_39:


//--------------------- .nv.shared._Z4gemmiiiiPKfS0_PfPKlPKi --------------------------
	.section	.nv.shared._Z4gemmiiiiPKfS0_PfPKlPKi,"aw",@nobits
	.sectionflags	@""
	.align	16
.nv.shared._Z4gemmiiiiPKfS0_PfPKlPKi:
	.zero		3072


//--------------------- .nv.shared.reserved.0     --------------------------
	.section	.nv.shared.reserved.0,"aw",@nobits
	.weak		__nv_reservedSMEM_offset_0_alias
	.size		__nv_reservedSMEM_offset_0_alias, 0, 64
	.other		__nv_reservedSMEM_offset_0_alias,@"STO_CUDA_RESERVED_SHARED STV_DEFAULT"
__nv_reservedSMEM_offset_0_alias:
	.zero		0
	.zero		64


//--------------------- .nv.shared._Z7scatteriiiPKfPKlPKiPf --------------------------
	.section	.nv.shared._Z7scatteriiiPKfPKlPKiPf,"aw",@nobits
	.sectionflags	@""
	.align	16
	.zero		1024


//--------------------- .nv.shared._Z6gatheriiiPKfPKlPKiPf --------------------------
	.section	.nv.shared._Z6gatheriiiPKfPKlPKiPf,"aw",@nobits
	.sectionflags	@""
	.align	16
	.zero		1024


//--------------------- .nv.shared._Z11scatter_alliiiPKfPKlPKiPf --------------------------
	.section	.nv.shared._Z11scatter_alliiiPKfPKlPKiPf,"aw",@nobits
	.sectionflags	@""
	.align	16
	.zero		1024


//--------------------- .nv.shared._Z10gather_alliiiPKfPKlPKiPf --------------------------
	.section	.nv.shared._Z10gather_alliiiPKfPKlPKiPf,"aw",@nobits
	.sectionflags	@""
	.align	16
	.zero		1024


//--------------------- .nv.shared.center_map     --------------------------
	.section	.nv.shared.center_map,"aw",@nobits
	.sectionflags	@""
	.align	16
	.zero		1024


//--------------------- .nv.constant0._Z4gemmiiiiPKfS0_PfPKlPKi --------------------------
	.section	.nv.constant0._Z4gemmiiiiPKfS0_PfPKlPKi,"a",@progbits
	.sectionflags	@""
	.align	4
.nv.constant0._Z4gemmiiiiPKfS0_PfPKlPKi:
	.zero		952


//--------------------- .nv.constant0._Z7scatteriiiPKfPKlPKiPf --------------------------
	.section	.nv.constant0._Z7scatteriiiPKfPKlPKiPf,"a",@progbits
	.sectionflags	@""
	.align	4
.nv.constant0._Z7scatteriiiPKfPKlPKiPf:
	.zero		944


//--------------------- .nv.constant0._Z6gatheriiiPKfPKlPKiPf --------------------------
	.section	.nv.constant0._Z6gatheriiiPKfPKlPKiPf,"a",@progbits
	.sectionflags	@""
	.align	4
.nv.constant0._Z6gatheriiiPKfPKlPKiPf:
	.zero		944


//--------------------- .nv.constant0._Z11scatter_alliiiPKfPKlPKiPf --------------------------
	.section	.nv.constant0._Z11scatter_alliiiPKfPKlPKiPf,"a",@progbits
	.sectionflags	@""
	.align	4
.nv.constant0._Z11scatter_alliiiPKfPKlPKiPf:
	.zero		944


//--------------------- .nv.constant0._Z10gather_alliiiPKfPKlPKiPf --------------------------
	.section	.nv.constant0._Z10gather_alliiiPKfPKlPKiPf,"a",@progbits
	.sectionflags	@""
	.align	4
.nv.constant0._Z10gather_alliiiPKfPKlPKiPf:
	.zero		944


//--------------------- .nv.constant0.center_map  --------------------------
	.section	.nv.constant0.center_map,"a",@progbits
	.sectionflags	@""
	.align	4
.nv.constant0.center_map:
	.zero		912


//--------------------- SYMBOLS --------------------------

	.type		.nv.reservedSmem.offset0,@object
	.size		.nv.reservedSmem.offset0,0x4
	.type		.nv.reservedSmem.cap,@object
	.size		.nv.reservedSmem.cap,0x4
